//
// Generated by NVIDIA NVVM Compiler
//
// Compiler Build ID: CL-36424714
// Cuda compilation tools, release 13.0, V13.0.88
// Based on NVVM 20.0.0
//

.version 9.0
.target sm_100
.address_size 64

	// .globl	_Z17normalize_weightsPff

.visible .entry _Z17normalize_weightsPff(
	.param .u64 .ptr .align 1 _Z17normalize_weightsPff_param_0,
	.param .f32 _Z17normalize_weightsPff_param_1
)
{
	.reg .b32 	%r<5>;
	.reg .b32 	%f<6>;
	.reg .b64 	%rd<5>;

	ld.param.u64 	%rd1, [_Z17normalize_weightsPff_param_0];
	ld.param.f32 	%f1, [_Z17normalize_weightsPff_param_1];
	cvta.to.global.u64 	%rd2, %rd1;
	mov.u32 	%r1, %ctaid.x;
	mov.u32 	%r2, %ntid.x;
	mov.u32 	%r3, %tid.x;
	mad.lo.s32 	%r4, %r1, %r2, %r3;
	mul.wide.s32 	%rd3, %r4, 4;
	add.s64 	%rd4, %rd2, %rd3;
	ld.global.f32 	%f2, [%rd4];
	add.f32 	%f3, %f2, 0fBF000000;
	add.f32 	%f4, %f3, %f3;
	mul.f32 	%f5, %f1, %f4;
	st.global.f32 	[%rd4], %f5;
	ret;

}
	// .globl	_Z14forward_hiddenPfS_S_
.visible .entry _Z14forward_hiddenPfS_S_(
	.param .u64 .ptr .align 1 _Z14forward_hiddenPfS_S__param_0,
	.param .u64 .ptr .align 1 _Z14forward_hiddenPfS_S__param_1,
	.param .u64 .ptr .align 1 _Z14forward_hiddenPfS_S__param_2
)
{
	.reg .b32 	%r<9>;
	.reg .b32 	%f<21>;
	.reg .b64 	%rd<13>;

	ld.param.u64 	%rd1, [_Z14forward_hiddenPfS_S__param_0];
	ld.param.u64 	%rd2, [_Z14forward_hiddenPfS_S__param_1];
	ld.param.u64 	%rd3, [_Z14forward_hiddenPfS_S__param_2];
	cvta.to.global.u64 	%rd4, %rd3;
	cvta.to.global.u64 	%rd5, %rd2;
	cvta.to.global.u64 	%rd6, %rd1;
	mov.u32 	%r1, %ctaid.x;
	mov.u32 	%r2, %ntid.x;
	mov.u32 	%r3, %tid.x;
	mad.lo.s32 	%r4, %r1, %r2, %r3;
	shl.b32 	%r5, %r1, 1;
	mul.lo.s32 	%r6, %r3, 3;
	mul.wide.u32 	%rd7, %r6, 4;
	add.s64 	%rd8, %rd6, %rd7;
	ld.global.f32 	%f1, [%rd8];
	ld.global.f32 	%f2, [%rd8+4];
	mul.wide.s32 	%rd9, %r5, 4;
	add.s64 	%rd10, %rd5, %rd9;
	ld.global.f32 	%f3, [%rd10];
	fma.rn.f32 	%f4, %f2, %f3, %f1;
	ld.global.f32 	%f5, [%rd8+8];
	ld.global.f32 	%f6, [%rd10+4];
	fma.rn.f32 	%f7, %f5, %f6, %f4;
	fma.rn.f32 	%f8, %f7, 0fBBBB989D, 0f3F000000;
	cvt.sat.f32.f32 	%f9, %f8;
	mov.f32 	%f10, 0f4B400001;
	mov.f32 	%f11, 0f437C0000;
	fma.rm.f32 	%f12, %f9, %f11, %f10;
	add.f32 	%f13, %f12, 0fCB40007F;
	neg.f32 	%f14, %f13;
	fma.rn.f32 	%f15, %f7, 0fBFB8AA3B, %f14;
	fma.rn.f32 	%f16, %f7, 0fB2A57060, %f15;
	mov.b32 	%r7, %f12;
	shl.b32 	%r8, %r7, 23;
	mov.b32 	%f17, %r8;
	ex2.approx.ftz.f32 	%f18, %f16;
	fma.rn.f32 	%f19, %f18, %f17, 0f3F800000;
	rcp.rn.f32 	%f20, %f19;
	mul.wide.s32 	%rd11, %r4, 4;
	add.s64 	%rd12, %rd4, %rd11;
	st.global.f32 	[%rd12], %f20;
	ret;

}
	// .globl	_Z14forward_outputPfS_S_
.visible .entry _Z14forward_outputPfS_S_(
	.param .u64 .ptr .align 1 _Z14forward_outputPfS_S__param_0,
	.param .u64 .ptr .align 1 _Z14forward_outputPfS_S__param_1,
	.param .u64 .ptr .align 1 _Z14forward_outputPfS_S__param_2
)
{
	.reg .b32 	%r<8>;
	.reg .b32 	%f<21>;
	.reg .b64 	%rd<13>;

	ld.param.u64 	%rd1, [_Z14forward_outputPfS_S__param_0];
	ld.param.u64 	%rd2, [_Z14forward_outputPfS_S__param_1];
	ld.param.u64 	%rd3, [_Z14forward_outputPfS_S__param_2];
	cvta.to.global.u64 	%rd4, %rd3;
	cvta.to.global.u64 	%rd5, %rd2;
	cvta.to.global.u64 	%rd6, %rd1;
	mov.u32 	%r1, %ctaid.x;
	mov.u32 	%r2, %ntid.x;
	mov.u32 	%r3, %tid.x;
	mad.lo.s32 	%r4, %r1, %r2, %r3;
	shl.b32 	%r5, %r1, 1;
	mul.wide.u32 	%rd7, %r3, 4;
	add.s64 	%rd8, %rd6, %rd7;
	ld.global.f32 	%f1, [%rd8+24];
	ld.global.f32 	%f2, [%rd8+28];
	mul.wide.s32 	%rd9, %r5, 4;
	add.s64 	%rd10, %rd5, %rd9;
	ld.global.f32 	%f3, [%rd10];
	fma.rn.f32 	%f4, %f2, %f3, %f1;
	ld.global.f32 	%f5, [%rd8+32];
	ld.global.f32 	%f6, [%rd10+4];
	fma.rn.f32 	%f7, %f5, %f6, %f4;
	fma.rn.f32 	%f8, %f7, 0fBBBB989D, 0f3F000000;
	cvt.sat.f32.f32 	%f9, %f8;
	mov.f32 	%f10, 0f4B400001;
	mov.f32 	%f11, 0f437C0000;
	fma.rm.f32 	%f12, %f9, %f11, %f10;
	add.f32 	%f13, %f12, 0fCB40007F;
	neg.f32 	%f14, %f13;
	fma.rn.f32 	%f15, %f7, 0fBFB8AA3B, %f14;
	fma.rn.f32 	%f16, %f7, 0fB2A57060, %f15;
	mov.b32 	%r6, %f12;
	shl.b32 	%r7, %r6, 23;
	mov.b32 	%f17, %r7;
	ex2.approx.ftz.f32 	%f18, %f16;
	fma.rn.f32 	%f19, %f18, %f17, 0f3F800000;
	rcp.rn.f32 	%f20, %f19;
	mul.wide.s32 	%rd11, %r4, 4;
	add.s64 	%rd12, %rd4, %rd11;
	st.global.f32 	[%rd12], %f20;
	ret;

}
	// .globl	_Z13deltas_outputPfS_S_S_
.visible .entry _Z13deltas_outputPfS_S_S_(
	.param .u64 .ptr .align 1 _Z13deltas_outputPfS_S_S__param_0,
	.param .u64 .ptr .align 1 _Z13deltas_outputPfS_S_S__param_1,
	.param .u64 .ptr .align 1 _Z13deltas_outputPfS_S_S__param_2,
	.param .u64 .ptr .align 1 _Z13deltas_outputPfS_S_S__param_3
)
{
	.reg .b32 	%r<5>;
	.reg .b32 	%f<10>;
	.reg .b64 	%rd<14>;

	ld.param.u64 	%rd1, [_Z13deltas_outputPfS_S_S__param_0];
	ld.param.u64 	%rd2, [_Z13deltas_outputPfS_S_S__param_1];
	ld.param.u64 	%rd3, [_Z13deltas_outputPfS_S_S__param_2];
	ld.param.u64 	%rd4, [_Z13deltas_outputPfS_S_S__param_3];
	cvta.to.global.u64 	%rd5, %rd3;
	cvta.to.global.u64 	%rd6, %rd4;
	cvta.to.global.u64 	%rd7, %rd1;
	cvta.to.global.u64 	%rd8, %rd2;
	mov.u32 	%r1, %ctaid.x;
	mov.u32 	%r2, %ntid.x;
	mov.u32 	%r3, %tid.x;
	mad.lo.s32 	%r4, %r1, %r2, %r3;
	mul.wide.s32 	%rd9, %r4, 4;
	add.s64 	%rd10, %rd8, %rd9;
	ld.global.f32 	%f1, [%rd10];
	add.s64 	%rd11, %rd7, %rd9;
	ld.global.f32 	%f2, [%rd11];
	sub.f32 	%f3, %f1, %f2;
	add.s64 	%rd12, %rd6, %rd9;
	st.global.f32 	[%rd12], %f3;
	neg.f32 	%f4, %f3;
	ld.global.f32 	%f5, [%rd11];
	mov.f32 	%f6, 0f3F800000;
	sub.f32 	%f7, %f6, %f5;
	mul.f32 	%f8, %f5, %f7;
	mul.f32 	%f9, %f8, %f4;
	add.s64 	%rd13, %rd5, %rd9;
	st.global.f32 	[%rd13], %f9;
	ret;

}
	// .globl	_Z13deltas_hiddenPfS_S_S_
.visible .entry _Z13deltas_hiddenPfS_S_S_(
	.param .u64 .ptr .align 1 _Z13deltas_hiddenPfS_S_S__param_0,
	.param .u64 .ptr .align 1 _Z13deltas_hiddenPfS_S_S__param_1,
	.param .u64 .ptr .align 1 _Z13deltas_hiddenPfS_S_S__param_2,
	.param .u64 .ptr .align 1 _Z13deltas_hiddenPfS_S_S__param_3
)
{
	.reg .b32 	%r<5>;
	.reg .b32 	%f<9>;
	.reg .b64 	%rd<16>;

	ld.param.u64 	%rd1, [_Z13deltas_hiddenPfS_S_S__param_0];
	ld.param.u64 	%rd2, [_Z13deltas_hiddenPfS_S_S__param_1];
	ld.param.u64 	%rd3, [_Z13deltas_hiddenPfS_S_S__param_2];
	ld.param.u64 	%rd4, [_Z13deltas_hiddenPfS_S_S__param_3];
	cvta.to.global.u64 	%rd5, %rd3;
	cvta.to.global.u64 	%rd6, %rd1;
	cvta.to.global.u64 	%rd7, %rd4;
	cvta.to.global.u64 	%rd8, %rd2;
	mov.u32 	%r1, %ctaid.x;
	mov.u32 	%r2, %ntid.x;
	mov.u32 	%r3, %tid.x;
	mad.lo.s32 	%r4, %r1, %r2, %r3;
	mul.wide.u32 	%rd9, %r3, 4;
	add.s64 	%rd10, %rd8, %rd9;
	ld.global.f32 	%f1, [%rd10+28];
	mul.wide.u32 	%rd11, %r1, 4;
	add.s64 	%rd12, %rd7, %rd11;
	ld.global.f32 	%f2, [%rd12];
	mul.f32 	%f3, %f1, %f2;
	mul.wide.s32 	%rd13, %r4, 4;
	add.s64 	%rd14, %rd6, %rd13;
	ld.global.f32 	%f4, [%rd14];
	mov.f32 	%f5, 0f3F800000;
	sub.f32 	%f6, %f5, %f4;
	mul.f32 	%f7, %f4, %f6;
	mul.f32 	%f8, %f3, %f7;
	add.s64 	%rd15, %rd5, %rd13;
	st.global.f32 	[%rd15], %f8;
	ret;

}
	// .globl	_Z13derivs_hiddenPfS_S_
.visible .entry _Z13derivs_hiddenPfS_S_(
	.param .u64 .ptr .align 1 _Z13derivs_hiddenPfS_S__param_0,
	.param .u64 .ptr .align 1 _Z13derivs_hiddenPfS_S__param_1,
	.param .u64 .ptr .align 1 _Z13derivs_hiddenPfS_S__param_2
)
{
	.reg .pred 	%p<2>;
	.reg .b16 	%rs<5>;
	.reg .b32 	%r<10>;
	.reg .b32 	%f<7>;
	.reg .b64 	%rd<13>;

	ld.param.u64 	%rd1, [_Z13derivs_hiddenPfS_S__param_0];
	ld.param.u64 	%rd2, [_Z13derivs_hiddenPfS_S__param_1];
	ld.param.u64 	%rd3, [_Z13derivs_hiddenPfS_S__param_2];
	mov.u32 	%r4, %ctaid.x;
	mov.u32 	%r5, %tid.x;
	mad.lo.s32 	%r1, %r4, 9, %r5;
	shl.b32 	%r2, %r4, 1;
	cvt.u16.u32 	%rs2, %r5;
	mul.hi.u16 	%rs3, %rs2, 21846;
	cvt.u32.u16 	%r3, %rs3;
	mul.lo.s16 	%rs4, %rs3, 3;
	sub.s16 	%rs1, %rs2, %rs4;
	setp.eq.s16 	%p1, %rs1, 0;
	mov.f32 	%f6, 0f3F800000;
	@%p1 bra 	$L__BB5_2;
	cvt.u32.u16 	%r6, %rs1;
	cvta.to.global.u64 	%rd4, %rd1;
	add.s32 	%r7, %r2, %r6;
	add.s32 	%r8, %r7, -1;
	mul.wide.s32 	%rd5, %r8, 4;
	add.s64 	%rd6, %rd4, %rd5;
	ld.global.f32 	%f6, [%rd6];
$L__BB5_2:
	cvta.to.global.u64 	%rd7, %rd2;
	cvta.to.global.u64 	%rd8, %rd3;
	add.s32 	%r9, %r2, %r3;
	mul.wide.s32 	%rd9, %r9, 4;
	add.s64 	%rd10, %rd7, %rd9;
	ld.global.f32 	%f4, [%rd10];
	mul.f32 	%f5, %f6, %f4;
	mul.wide.s32 	%rd11, %r1, 4;
	add.s64 	%rd12, %rd8, %rd11;
	st.global.f32 	[%rd12], %f5;
	ret;

}
	// .globl	_Z13derivs_outputPfS_S_
.visible .entry _Z13derivs_outputPfS_S_(
	.param .u64 .ptr .align 1 _Z13derivs_outputPfS_S__param_0,
	.param .u64 .ptr .align 1 _Z13derivs_outputPfS_S__param_1,
	.param .u64 .ptr .align 1 _Z13derivs_outputPfS_S__param_2
)
{
	.reg .pred 	%p<2>;
	.reg .b16 	%rs<5>;
	.reg .b32 	%r<11>;
	.reg .b32 	%f<7>;
	.reg .b64 	%rd<13>;

	ld.param.u64 	%rd1, [_Z13derivs_outputPfS_S__param_0];
	ld.param.u64 	%rd2, [_Z13derivs_outputPfS_S__param_1];
	ld.param.u64 	%rd3, [_Z13derivs_outputPfS_S__param_2];
	mov.u32 	%r1, %ctaid.x;
	mov.u32 	%r2, %tid.x;
	cvt.u16.u32 	%rs2, %r2;
	mul.hi.u16 	%rs3, %rs2, 21846;
	cvt.u32.u16 	%r3, %rs3;
	mul.lo.s16 	%rs4, %rs3, 3;
	sub.s16 	%rs1, %rs2, %rs4;
	setp.eq.s16 	%p1, %rs1, 0;
	mov.f32 	%f6, 0f3F800000;
	@%p1 bra 	$L__BB6_2;
	cvt.u32.u16 	%r4, %rs1;
	shl.b32 	%r5, %r1, 1;
	cvta.to.global.u64 	%rd4, %rd1;
	add.s32 	%r6, %r5, %r4;
	add.s32 	%r7, %r6, -1;
	mul.wide.s32 	%rd5, %r7, 4;
	add.s64 	%rd6, %rd4, %rd5;
	ld.global.f32 	%f6, [%rd6];
$L__BB6_2:
	cvta.to.global.u64 	%rd7, %rd2;
	cvta.to.global.u64 	%rd8, %rd3;
	add.s32 	%r8, %r1, %r3;
	mul.wide.s32 	%rd9, %r8, 4;
	add.s64 	%rd10, %rd7, %rd9;
	ld.global.f32 	%f4, [%rd10];
	mul.f32 	%f5, %f6, %f4;
	mad.lo.s32 	%r9, %r1, 9, %r2;
	add.s32 	%r10, %r9, 6;
	mul.wide.s32 	%rd11, %r10, 4;
	add.s64 	%rd12, %rd8, %rd11;
	st.global.f32 	[%rd12], %f5;
	ret;

}
	// .globl	_Z10sum_derivsPf
.visible .entry _Z10sum_derivsPf(
	.param .u64 .ptr .align 1 _Z10sum_derivsPf_param_0
)
{


	ret;

}
	// .globl	_Z21update_weights_nreducPfS_f
.visible .entry _Z21update_weights_nreducPfS_f(
	.param .u64 .ptr .align 1 _Z21update_weights_nreducPfS_f_param_0,
	.param .u64 .ptr .align 1 _Z21update_weights_nreducPfS_f_param_1,
	.param .f32 _Z21update_weights_nreducPfS_f_param_2
)
{
	.reg .b32 	%r<5>;
	.reg .b32 	%f<13>;
	.reg .b64 	%rd<8>;

	ld.param.u64 	%rd1, [_Z21update_weights_nreducPfS_f_param_0];
	ld.param.u64 	%rd2, [_Z21update_weights_nreducPfS_f_param_1];
	ld.param.f32 	%f1, [_Z21update_weights_nreducPfS_f_param_2];
	mov.u32 	%r1, %ctaid.x;
	mov.u32 	%r2, %ntid.x;
	mov.u32 	%r3, %tid.x;
	mad.lo.s32 	%r4, %r1, %r2, %r3;
	cvta.to.global.u64 	%rd3, %rd2;
	mul.wide.s32 	%rd4, %r4, 4;
	add.s64 	%rd5, %rd3, %rd4;
	ld.global.f32 	%f2, [%rd5];
	add.f32 	%f3, %f2, 0f00000000;
	ld.global.f32 	%f4, [%rd5+36];
	add.f32 	%f5, %f3, %f4;
	ld.global.f32 	%f6, [%rd5+72];
	add.f32 	%f7, %f5, %f6;
	ld.global.f32 	%f8, [%rd5+108];
	add.f32 	%f9, %f7, %f8;
	cvta.to.global.u64 	%rd6, %rd1;
	mul.f32 	%f10, %f1, %f9;
	add.s64 	%rd7, %rd6, %rd4;
	ld.global.f32 	%f11, [%rd7];
	sub.f32 	%f12, %f11, %f10;
	st.global.f32 	[%rd7], %f12;
	ret;

}


// ===== COMPILED SASS (sm_100) =====

	.target	sm_100

	.elftype	@"ET_EXEC"


//--------------------- .note.nv.tkinfo           --------------------------
	.section	.note.nv.tkinfo,"",@"SHT_NOTE"
	.sectionflags	@"SHF_NOTE_NV_TKINFO"
	.tkinfo
        /*0018*/ 	.word	0x00000002
        /*0030*/ 	.string	""
        /*0030*/ 	.string	"ptxas"
        /*0030*/ 	.string	"Cuda compilation tools, release 13.0, V13.0.88"
        /*0030*/ 	.string	"Build cuda_13.0.r13.0/compiler.36424714_0"
        /*0030*/ 	.string	"-arch sm_100 -m 64 "



//--------------------- .note.nv.cuinfo           --------------------------
	.section	.note.nv.cuinfo,"",@"SHT_NOTE"
	.sectionflags	@"SHF_NOTE_NV_CUINFO"
        /*0018*/ 	.short	0x0002
        /*001a*/ 	.short	0x0064
        /*001c*/ 	.short	0x0082
	.zero		2


//--------------------- .nv.info                  --------------------------
	.section	.nv.info,"",@"SHT_CUDA_INFO"
	.align	4


	//----- nvinfo : EIATTR_REGCOUNT
	.align		4
        /*0000*/ 	.byte	0x04, 0x2f
        /*0002*/ 	.short	(.L_1 - .L_0)
	.align		4
.L_0:
        /*0004*/ 	.word	index@(_Z17normalize_weightsPff)
        /*0008*/ 	.word	0x00000008


	//----- nvinfo : EIATTR_FRAME_SIZE
	.align		4
.L_1:
        /*000c*/ 	.byte	0x04, 0x11
        /*000e*/ 	.short	(.L_3 - .L_2)
	.align		4
.L_2:
        /*0010*/ 	.word	index@(_Z17normalize_weightsPff)
        /*0014*/ 	.word	0x00000000


	//----- nvinfo : EIATTR_REGCOUNT
	.align		4
.L_3:
        /*0018*/ 	.byte	0x04, 0x2f
        /*001a*/ 	.short	(.L_5 - .L_4)
	.align		4
.L_4:
        /*001c*/ 	.word	index@(_Z14forward_hiddenPfS_S_)
        /*0020*/ 	.word	0x0000000e


	//----- nvinfo : EIATTR_FRAME_SIZE
	.align		4
.L_5:
        /*0024*/ 	.byte	0x04, 0x11
        /*0026*/ 	.short	(.L_7 - .L_6)
	.align		4
.L_6:
        /*0028*/ 	.word	index@($__internal_1_$__cuda_sm20_rcp_rn_f32_slowpath)
        /*002c*/ 	.word	0x00000000


	//----- nvinfo : EIATTR_FRAME_SIZE
	.align		4
.L_7:
        /*0030*/ 	.byte	0x04, 0x11
        /*0032*/ 	.short	(.L_9 - .L_8)
	.align		4
.L_8:
        /*0034*/ 	.word	index@(_Z14forward_hiddenPfS_S_)
        /*0038*/ 	.word	0x00000000


	//----- nvinfo : EIATTR_REGCOUNT
	.align		4
.L_9:
        /*003c*/ 	.byte	0x04, 0x2f
        /*003e*/ 	.short	(.L_11 - .L_10)
	.align		4
.L_10:
        /*0040*/ 	.word	index@(_Z14forward_outputPfS_S_)
        /*0044*/ 	.word	0x0000000e


	//----- nvinfo : EIATTR_FRAME_SIZE
	.align		4
.L_11:
        /*0048*/ 	.byte	0x04, 0x11
        /*004a*/ 	.short	(.L_13 - .L_12)
	.align		4
.L_12:
        /*004c*/ 	.word	index@($__internal_0_$__cuda_sm20_rcp_rn_f32_slowpath)
        /*0050*/ 	.word	0x00000000


	//----- nvinfo : EIATTR_FRAME_SIZE
	.align		4
.L_13:
        /*0054*/ 	.byte	0x04, 0x11
        /*0056*/ 	.short	(.L_15 - .L_14)
	.align		4
.L_14:
        /*0058*/ 	.word	index@(_Z14forward_outputPfS_S_)
        /*005c*/ 	.word	0x00000000


	//----- nvinfo : EIATTR_REGCOUNT
	.align		4
.L_15:
        /*0060*/ 	.byte	0x04, 0x2f
        /*0062*/ 	.short	(.L_17 - .L_16)
	.align		4
.L_16:
        /*0064*/ 	.word	index@(_Z13deltas_outputPfS_S_S_)
        /*0068*/ 	.word	0x00000012


	//----- nvinfo : EIATTR_FRAME_SIZE
	.align		4
.L_17:
        /*006c*/ 	.byte	0x04, 0x11
        /*006e*/ 	.short	(.L_19 - .L_18)
	.align		4
.L_18:
        /*0070*/ 	.word	index@(_Z13deltas_outputPfS_S_S_)
        /*0074*/ 	.word	0x00000000


	//----- nvinfo : EIATTR_REGCOUNT
	.align		4
.L_19:
        /*0078*/ 	.byte	0x04, 0x2f
        /*007a*/ 	.short	(.L_21 - .L_20)
	.align		4
.L_20:
        /*007c*/ 	.word	index@(_Z13deltas_hiddenPfS_S_S_)
        /*0080*/ 	.word	0x00000010


	//----- nvinfo : EIATTR_FRAME_SIZE
	.align		4
.L_21:
        /*0084*/ 	.byte	0x04, 0x11
        /*0086*/ 	.short	(.L_23 - .L_22)
	.align		4
.L_22:
        /*0088*/ 	.word	index@(_Z13deltas_hiddenPfS_S_S_)
        /*008c*/ 	.word	0x00000000


	//----- nvinfo : EIATTR_REGCOUNT
	.align		4
.L_23:
        /*0090*/ 	.byte	0x04, 0x2f
        /*0092*/ 	.short	(.L_25 - .L_24)
	.align		4
.L_24:
        /*0094*/ 	.word	index@(_Z13derivs_hiddenPfS_S_)
        /*0098*/ 	.word	0x0000000e


	//----- nvinfo : EIATTR_FRAME_SIZE
	.align		4
.L_25:
        /*009c*/ 	.byte	0x04, 0x11
        /*009e*/ 	.short	(.L_27 - .L_26)
	.align		4
.L_26:
        /*00a0*/ 	.word	index@(_Z13derivs_hiddenPfS_S_)
        /*00a4*/ 	.word	0x00000000


	//----- nvinfo : EIATTR_REGCOUNT
	.align		4
.L_27:
        /*00a8*/ 	.byte	0x04, 0x2f
        /*00aa*/ 	.short	(.L_29 - .L_28)
	.align		4
.L_28:
        /*00ac*/ 	.word	index@(_Z13derivs_outputPfS_S_)
        /*00b0*/ 	.word	0x0000000e


	//----- nvinfo : EIATTR_FRAME_SIZE
	.align		4
.L_29:
        /*00b4*/ 	.byte	0x04, 0x11
        /*00b6*/ 	.short	(.L_31 - .L_30)
	.align		4
.L_30:
        /*00b8*/ 	.word	index@(_Z13derivs_outputPfS_S_)
        /*00bc*/ 	.word	0x00000000


	//----- nvinfo : EIATTR_REGCOUNT
	.align		4
.L_31:
        /*00c0*/ 	.byte	0x04, 0x2f
        /*00c2*/ 	.short	(.L_33 - .L_32)
	.align		4
.L_32:
        /*00c4*/ 	.word	index@(_Z10sum_derivsPf)
        /*00c8*/ 	.word	0x00000004


	//----- nvinfo : EIATTR_FRAME_SIZE
	.align		4
.L_33:
        /*00cc*/ 	.byte	0x04, 0x11
        /*00ce*/ 	.short	(.L_35 - .L_34)
	.align		4
.L_34:
        /*00d0*/ 	.word	index@(_Z10sum_derivsPf)
        /*00d4*/ 	.word	0x00000000


	//----- nvinfo : EIATTR_REGCOUNT
	.align		4
.L_35:
        /*00d8*/ 	.byte	0x04, 0x2f
        /*00da*/ 	.short	(.L_37 - .L_36)
	.align		4
.L_36:
        /*00dc*/ 	.word	index@(_Z21update_weights_nreducPfS_f)
        /*00e0*/ 	.word	0x00000010


	//----- nvinfo : EIATTR_FRAME_SIZE
	.align		4
.L_37:
        /*00e4*/ 	.byte	0x04, 0x11
        /*00e6*/ 	.short	(.L_39 - .L_38)
	.align		4
.L_38:
        /*00e8*/ 	.word	index@(_Z21update_weights_nreducPfS_f)
        /*00ec*/ 	.word	0x00000000


	//----- nvinfo : EIATTR_MIN_STACK_SIZE
	.align		4
.L_39:
        /*00f0*/ 	.byte	0x04, 0x12
        /*00f2*/ 	.short	(.L_41 - .L_40)
	.align		4
.L_40:
        /*00f4*/ 	.word	index@(_Z21update_weights_nreducPfS_f)
        /*00f8*/ 	.word	0x00000000


	//----- nvinfo : EIATTR_MIN_STACK_SIZE
	.align		4
.L_41:
        /*00fc*/ 	.byte	0x04, 0x12
        /*00fe*/ 	.short	(.L_43 - .L_42)
	.align		4
.L_42:
        /*0100*/ 	.word	index@(_Z10sum_derivsPf)
        /*0104*/ 	.word	0x00000000


	//----- nvinfo : EIATTR_MIN_STACK_SIZE
	.align		4
.L_43:
        /*0108*/ 	.byte	0x04, 0x12
        /*010a*/ 	.short	(.L_45 - .L_44)
	.align		4
.L_44:
        /*010c*/ 	.word	index@(_Z13derivs_outputPfS_S_)
        /*0110*/ 	.word	0x00000000


	//----- nvinfo : EIATTR_MIN_STACK_SIZE
	.align		4
.L_45:
        /*0114*/ 	.byte	0x04, 0x12
        /*0116*/ 	.short	(.L_47 - .L_46)
	.align		4
.L_46:
        /*0118*/ 	.word	index@(_Z13derivs_hiddenPfS_S_)
        /*011c*/ 	.word	0x00000000


	//----- nvinfo : EIATTR_MIN_STACK_SIZE
	.align		4
.L_47:
        /*0120*/ 	.byte	0x04, 0x12
        /*0122*/ 	.short	(.L_49 - .L_48)
	.align		4
.L_48:
        /*0124*/ 	.word	index@(_Z13deltas_hiddenPfS_S_S_)
        /*0128*/ 	.word	0x00000000


	//----- nvinfo : EIATTR_MIN_STACK_SIZE
	.align		4
.L_49:
        /*012c*/ 	.byte	0x04, 0x12
        /*012e*/ 	.short	(.L_51 - .L_50)
	.align		4
.L_50:
        /*0130*/ 	.word	index@(_Z13deltas_outputPfS_S_S_)
        /*0134*/ 	.word	0x00000000


	//----- nvinfo : EIATTR_MIN_STACK_SIZE
	.align		4
.L_51:
        /*0138*/ 	.byte	0x04, 0x12
        /*013a*/ 	.short	(.L_53 - .L_52)
	.align		4
.L_52:
        /*013c*/ 	.word	index@(_Z14forward_outputPfS_S_)
        /*0140*/ 	.word	0x00000000


	//----- nvinfo : EIATTR_MIN_STACK_SIZE
	.align		4
.L_53:
        /*0144*/ 	.byte	0x04, 0x12
        /*0146*/ 	.short	(.L_55 - .L_54)
	.align		4
.L_54:
        /*0148*/ 	.word	index@(_Z14forward_hiddenPfS_S_)
        /*014c*/ 	.word	0x00000000


	//----- nvinfo : EIATTR_MIN_STACK_SIZE
	.align		4
.L_55:
        /*0150*/ 	.byte	0x04, 0x12
        /*0152*/ 	.short	(.L_57 - .L_56)
	.align		4
.L_56:
        /*0154*/ 	.word	index@(_Z17normalize_weightsPff)
        /*0158*/ 	.word	0x00000000
.L_57:


//--------------------- .nv.compat                --------------------------
	.section	.nv.compat,"",@"SHT_CUDA_COMPAT_INFO"
	.align	4
        /*0000*/ 	.byte	0x02, 0x09, 0x00, 0x00, 0x02, 0x02, 0x01, 0x00, 0x02, 0x05, 0x05, 0x00, 0x03, 0x07, 0x01, 0x01
        /*0010*/ 	.byte	0x02, 0x03, 0x00, 0x00, 0x02, 0x06, 0x01, 0x00, 0x04, 0x0b, 0x08, 0x00, 0x09, 0x00, 0x00, 0x00
        /*0020*/ 	.byte	0x00, 0x00, 0x00, 0x00


//--------------------- .nv.info._Z21update_weights_nreducPfS_f --------------------------
	.section	.nv.info._Z21update_weights_nreducPfS_f,"",@"SHT_CUDA_INFO"
	.sectionflags	@""
	.align	4


	//----- nvinfo : EIATTR_CUDA_API_VERSION
	.align		4
        /*0000*/ 	.byte	0x04, 0x37
        /*0002*/ 	.short	(.L_59 - .L_58)
.L_58:
        /*0004*/ 	.word	0x00000082


	//----- nvinfo : EIATTR_KPARAM_INFO
	.align		4
.L_59:
        /*0008*/ 	.byte	0x04, 0x17
        /*000a*/ 	.short	(.L_61 - .L_60)
.L_60:
        /*000c*/ 	.word	0x00000000
        /*0010*/ 	.short	0x0002
        /*0012*/ 	.short	0x0010
        /*0014*/ 	.byte	0x00, 0xf0, 0x11, 0x00


	//----- nvinfo : EIATTR_KPARAM_INFO
	.align		4
.L_61:
        /*0018*/ 	.byte	0x04, 0x17
        /*001a*/ 	.short	(.L_63 - .L_62)
.L_62:
        /*001c*/ 	.word	0x00000000
        /*0020*/ 	.short	0x0001
        /*0022*/ 	.short	0x0008
        /*0024*/ 	.byte	0x00, 0xf5, 0x21, 0x00


	//----- nvinfo : EIATTR_KPARAM_INFO
	.align		4
.L_63:
        /*0028*/ 	.byte	0x04, 0x17
        /*002a*/ 	.short	(.L_65 - .L_64)
.L_64:
        /*002c*/ 	.word	0x00000000
        /*0030*/ 	.short	0x0000
        /*0032*/ 	.short	0x0000
        /*0034*/ 	.byte	0x00, 0xf5, 0x21, 0x00


	//----- nvinfo : EIATTR_SPARSE_MMA_MASK
	.align		4
.L_65:
        /*0038*/ 	.byte	0x03, 0x50
        /*003a*/ 	.short	0x0000


	//----- nvinfo : EIATTR_MAXREG_COUNT
	.align		4
        /*003c*/ 	.byte	0x03, 0x1b
        /*003e*/ 	.short	0x00ff


	//----- nvinfo : EIATTR_MERCURY_ISA_VERSION
	.align		4
        /*0040*/ 	.byte	0x03, 0x5f
        /*0042*/ 	.short	0x0101


	//----- nvinfo : EIATTR_VRC_CTA_INIT_COUNT
	.align		4
        /*0044*/ 	.byte	0x02, 0x4a
	.zero		1
	.zero		1


	//----- nvinfo : EIATTR_EXIT_INSTR_OFFSETS
	.align		4
        /*0048*/ 	.byte	0x04, 0x1c
        /*004a*/ 	.short	(.L_67 - .L_66)


	//   ....[0]....
.L_66:
        /*004c*/ 	.word	0x00000160


	//----- nvinfo : EIATTR_CBANK_PARAM_SIZE
	.align		4
.L_67:
        /*0050*/ 	.byte	0x03, 0x19
        /*0052*/ 	.short	0x0014


	//----- nvinfo : EIATTR_PARAM_CBANK
	.align		4
        /*0054*/ 	.byte	0x04, 0x0a
        /*0056*/ 	.short	(.L_69 - .L_68)
	.align		4
.L_68:
        /*0058*/ 	.word	index@(.nv.constant0._Z21update_weights_nreducPfS_f)
        /*005c*/ 	.short	0x0380
        /*005e*/ 	.short	0x0014


	//----- nvinfo : EIATTR_SW_WAR
	.align		4
.L_69:
        /*0060*/ 	.byte	0x04, 0x36
        /*0062*/ 	.short	(.L_71 - .L_70)
.L_70:
        /*0064*/ 	.word	0x00000008
.L_71:


//--------------------- .nv.info._Z10sum_derivsPf --------------------------
	.section	.nv.info._Z10sum_derivsPf,"",@"SHT_CUDA_INFO"
	.sectionflags	@""
	.align	4


	//----- nvinfo : EIATTR_CUDA_API_VERSION
	.align		4
        /*0000*/ 	.byte	0x04, 0x37
        /*0002*/ 	.short	(.L_73 - .L_72)
.L_72:
        /*0004*/ 	.word	0x00000082


	//----- nvinfo : EIATTR_KPARAM_INFO
	.align		4
.L_73:
        /*0008*/ 	.byte	0x04, 0x17
        /*000a*/ 	.short	(.L_75 - .L_74)
.L_74:
        /*000c*/ 	.word	0x00000000
        /*0010*/ 	.short	0x0000
        /*0012*/ 	.short	0x0000
        /*0014*/ 	.byte	0x00, 0xf5, 0x21, 0x00


	//----- nvinfo : EIATTR_SPARSE_MMA_MASK
	.align		4
.L_75:
        /*0018*/ 	.byte	0x03, 0x50
        /*001a*/ 	.short	0x0000


	//----- nvinfo : EIATTR_MAXREG_COUNT
	.align		4
        /*001c*/ 	.byte	0x03, 0x1b
        /*001e*/ 	.short	0x00ff


	//----- nvinfo : EIATTR_MERCURY_ISA_VERSION
	.align		4
        /*0020*/ 	.byte	0x03, 0x5f
        /*0022*/ 	.short	0x0101


	//----- nvinfo : EIATTR_VRC_CTA_INIT_COUNT
	.align		4
        /*0024*/ 	.byte	0x02, 0x4a
	.zero		1
	.zero		1


	//----- nvinfo : EIATTR_EXIT_INSTR_OFFSETS
	.align		4
        /*0028*/ 	.byte	0x04, 0x1c
        /*002a*/ 	.short	(.L_77 - .L_76)


	//   ....[0]....
.L_76:
        /*002c*/ 	.word	0x00000010


	//----- nvinfo : EIATTR_CBANK_PARAM_SIZE
	.align		4
.L_77:
        /*0030*/ 	.byte	0x03, 0x19
        /*0032*/ 	.short	0x0008


	//----- nvinfo : EIATTR_PARAM_CBANK
	.align		4
        /*0034*/ 	.byte	0x04, 0x0a
        /*0036*/ 	.short	(.L_79 - .L_78)
	.align		4
.L_78:
        /*0038*/ 	.word	index@(.nv.constant0._Z10sum_derivsPf)
        /*003c*/ 	.short	0x0380
        /*003e*/ 	.short	0x0008


	//----- nvinfo : EIATTR_SW_WAR
	.align		4
.L_79:
        /*0040*/ 	.byte	0x04, 0x36
        /*0042*/ 	.short	(.L_81 - .L_80)
.L_80:
        /*0044*/ 	.word	0x00000008
.L_81:


//--------------------- .nv.info._Z13derivs_outputPfS_S_ --------------------------
	.section	.nv.info._Z13derivs_outputPfS_S_,"",@"SHT_CUDA_INFO"
	.sectionflags	@""
	.align	4


	//----- nvinfo : EIATTR_CUDA_API_VERSION
	.align		4
        /*0000*/ 	.byte	0x04, 0x37
        /*0002*/ 	.short	(.L_83 - .L_82)
.L_82:
        /*0004*/ 	.word	0x00000082


	//----- nvinfo : EIATTR_KPARAM_INFO
	.align		4
.L_83:
        /*0008*/ 	.byte	0x04, 0x17
        /*000a*/ 	.short	(.L_85 - .L_84)
.L_84:
        /*000c*/ 	.word	0x00000000
        /*0010*/ 	.short	0x0002
        /*0012*/ 	.short	0x0010
        /*0014*/ 	.byte	0x00, 0xf5, 0x21, 0x00


	//----- nvinfo : EIATTR_KPARAM_INFO
	.align		4
.L_85:
        /*0018*/ 	.byte	0x04, 0x17
        /*001a*/ 	.short	(.L_87 - .L_86)
.L_86:
        /*001c*/ 	.word	0x00000000
        /*0020*/ 	.short	0x0001
        /*0022*/ 	.short	0x0008
        /*0024*/ 	.byte	0x00, 0xf5, 0x21, 0x00


	//----- nvinfo : EIATTR_KPARAM_INFO
	.align		4
.L_87:
        /*0028*/ 	.byte	0x04, 0x17
        /*002a*/ 	.short	(.L_89 - .L_88)
.L_88:
        /*002c*/ 	.word	0x00000000
        /*0030*/ 	.short	0x0000
        /*0032*/ 	.short	0x0000
        /*0034*/ 	.byte	0x00, 0xf5, 0x21, 0x00


	//----- nvinfo : EIATTR_SPARSE_MMA_MASK
	.align		4
.L_89:
        /*0038*/ 	.byte	0x03, 0x50
        /*003a*/ 	.short	0x0000


	//----- nvinfo : EIATTR_MAXREG_COUNT
	.align		4
        /*003c*/ 	.byte	0x03, 0x1b
        /*003e*/ 	.short	0x00ff


	//----- nvinfo : EIATTR_MERCURY_ISA_VERSION
	.align		4
        /*0040*/ 	.byte	0x03, 0x5f
        /*0042*/ 	.short	0x0101


	//----- nvinfo : EIATTR_VRC_CTA_INIT_COUNT
	.align		4
        /*0044*/ 	.byte	0x02, 0x4a
	.zero		1
	.zero		1


	//----- nvinfo : EIATTR_EXIT_INSTR_OFFSETS
	.align		4
        /*0048*/ 	.byte	0x04, 0x1c
        /*004a*/ 	.short	(.L_91 - .L_90)


	//   ....[0]....
.L_90:
        /*004c*/ 	.word	0x000001f0


	//----- nvinfo : EIATTR_CBANK_PARAM_SIZE
	.align		4
.L_91:
        /*0050*/ 	.byte	0x03, 0x19
        /*0052*/ 	.short	0x0018


	//----- nvinfo : EIATTR_PARAM_CBANK
	.align		4
        /*0054*/ 	.byte	0x04, 0x0a
        /*0056*/ 	.short	(.L_93 - .L_92)
	.align		4
.L_92:
        /*0058*/ 	.word	index@(.nv.constant0._Z13derivs_outputPfS_S_)
        /*005c*/ 	.short	0x0380
        /*005e*/ 	.short	0x0018


	//----- nvinfo : EIATTR_SW_WAR
	.align		4
.L_93:
        /*0060*/ 	.byte	0x04, 0x36
        /*0062*/ 	.short	(.L_95 - .L_94)
.L_94:
        /*0064*/ 	.word	0x00000008
.L_95:


//--------------------- .nv.info._Z13derivs_hiddenPfS_S_ --------------------------
	.section	.nv.info._Z13derivs_hiddenPfS_S_,"",@"SHT_CUDA_INFO"
	.sectionflags	@""
	.align	4


	//----- nvinfo : EIATTR_CUDA_API_VERSION
	.align		4
        /*0000*/ 	.byte	0x04, 0x37
        /*0002*/ 	.short	(.L_97 - .L_96)
.L_96:
        /*0004*/ 	.word	0x00000082


	//----- nvinfo : EIATTR_KPARAM_INFO
	.align		4
.L_97:
        /*0008*/ 	.byte	0x04, 0x17
        /*000a*/ 	.short	(.L_99 - .L_98)
.L_98:
        /*000c*/ 	.word	0x00000000
        /*0010*/ 	.short	0x0002
        /*0012*/ 	.short	0x0010
        /*0014*/ 	.byte	0x00, 0xf5, 0x21, 0x00


	//----- nvinfo : EIATTR_KPARAM_INFO
	.align		4
.L_99:
        /*0018*/ 	.byte	0x04, 0x17
        /*001a*/ 	.short	(.L_101 - .L_100)
.L_100:
        /*001c*/ 	.word	0x00000000
        /*0020*/ 	.short	0x0001
        /*0022*/ 	.short	0x0008
        /*0024*/ 	.byte	0x00, 0xf5, 0x21, 0x00


	//----- nvinfo : EIATTR_KPARAM_INFO
	.align		4
.L_101:
        /*0028*/ 	.byte	0x04, 0x17
        /*002a*/ 	.short	(.L_103 - .L_102)
.L_102:
        /*002c*/ 	.word	0x00000000
        /*0030*/ 	.short	0x0000
        /*0032*/ 	.short	0x0000
        /*0034*/ 	.byte	0x00, 0xf5, 0x21, 0x00


	//----- nvinfo : EIATTR_SPARSE_MMA_MASK
	.align		4
.L_103:
        /*0038*/ 	.byte	0x03, 0x50
        /*003a*/ 	.short	0x0000


	//----- nvinfo : EIATTR_MAXREG_COUNT
	.align		4
        /*003c*/ 	.byte	0x03, 0x1b
        /*003e*/ 	.short	0x00ff


	//----- nvinfo : EIATTR_MERCURY_ISA_VERSION
	.align		4
        /*0040*/ 	.byte	0x03, 0x5f
        /*0042*/ 	.short	0x0101


	//----- nvinfo : EIATTR_VRC_CTA_INIT_COUNT
	.align		4
        /*0044*/ 	.byte	0x02, 0x4a
	.zero		1
	.zero		1


	//----- nvinfo : EIATTR_EXIT_INSTR_OFFSETS
	.align		4
        /*0048*/ 	.byte	0x04, 0x1c
        /*004a*/ 	.short	(.L_105 - .L_104)


	//   ....[0]....
.L_104:
        /*004c*/ 	.word	0x000001e0


	//----- nvinfo : EIATTR_CBANK_PARAM_SIZE
	.align		4
.L_105:
        /*0050*/ 	.byte	0x03, 0x19
        /*0052*/ 	.short	0x0018


	//----- nvinfo : EIATTR_PARAM_CBANK
	.align		4
        /*0054*/ 	.byte	0x04, 0x0a
        /*0056*/ 	.short	(.L_107 - .L_106)
	.align		4
.L_106:
        /*0058*/ 	.word	index@(.nv.constant0._Z13derivs_hiddenPfS_S_)
        /*005c*/ 	.short	0x0380
        /*005e*/ 	.short	0x0018


	//----- nvinfo : EIATTR_SW_WAR
	.align		4
.L_107:
        /*0060*/ 	.byte	0x04, 0x36
        /*0062*/ 	.short	(.L_109 - .L_108)
.L_108:
        /*0064*/ 	.word	0x00000008
.L_109:


//--------------------- .nv.info._Z13deltas_hiddenPfS_S_S_ --------------------------
	.section	.nv.info._Z13deltas_hiddenPfS_S_S_,"",@"SHT_CUDA_INFO"
	.sectionflags	@""
	.align	4


	//----- nvinfo : EIATTR_CUDA_API_VERSION
	.align		4
        /*0000*/ 	.byte	0x04, 0x37
        /*0002*/ 	.short	(.L_111 - .L_110)
.L_110:
        /*0004*/ 	.word	0x00000082


	//----- nvinfo : EIATTR_KPARAM_INFO
	.align		4
.L_111:
        /*0008*/ 	.byte	0x04, 0x17
        /*000a*/ 	.short	(.L_113 - .L_112)
.L_112:
        /*000c*/ 	.word	0x00000000
        /*0010*/ 	.short	0x0003
        /*0012*/ 	.short	0x0018
        /*0014*/ 	.byte	0x00, 0xf5, 0x21, 0x00


	//----- nvinfo : EIATTR_KPARAM_INFO
	.align		4
.L_113:
        /*0018*/ 	.byte	0x04, 0x17
        /*001a*/ 	.short	(.L_115 - .L_114)
.L_114:
        /*001c*/ 	.word	0x00000000
        /*0020*/ 	.short	0x0002
        /*0022*/ 	.short	0x0010
        /*0024*/ 	.byte	0x00, 0xf5, 0x21, 0x00


	//----- nvinfo : EIATTR_KPARAM_INFO
	.align		4
.L_115:
        /*0028*/ 	.byte	0x04, 0x17
        /*002a*/ 	.short	(.L_117 - .L_116)
.L_116:
        /*002c*/ 	.word	0x00000000
        /*0030*/ 	.short	0x0001
        /*0032*/ 	.short	0x0008
        /*0034*/ 	.byte	0x00, 0xf5, 0x21, 0x00


	//----- nvinfo : EIATTR_KPARAM_INFO
	.align		4
.L_117:
        /*0038*/ 	.byte	0x04, 0x17
        /*003a*/ 	.short	(.L_119 - .L_118)
.L_118:
        /*003c*/ 	.word	0x00000000
        /*0040*/ 	.short	0x0000
        /*0042*/ 	.short	0x0000
        /*0044*/ 	.byte	0x00, 0xf5, 0x21, 0x00


	//----- nvinfo : EIATTR_SPARSE_MMA_MASK
	.align		4
.L_119:
        /*0048*/ 	.byte	0x03, 0x50
        /*004a*/ 	.short	0x0000


	//----- nvinfo : EIATTR_MAXREG_COUNT
	.align		4
        /*004c*/ 	.byte	0x03, 0x1b
        /*004e*/ 	.short	0x00ff


	//----- nvinfo : EIATTR_MERCURY_ISA_VERSION
	.align		4
        /*0050*/ 	.byte	0x03, 0x5f
        /*0052*/ 	.short	0x0101


	//----- nvinfo : EIATTR_VRC_CTA_INIT_COUNT
	.align		4
        /*0054*/ 	.byte	0x02, 0x4a
	.zero		1
	.zero		1


	//----- nvinfo : EIATTR_EXIT_INSTR_OFFSETS
	.align		4
        /*0058*/ 	.byte	0x04, 0x1c
        /*005a*/ 	.short	(.L_121 - .L_120)


	//   ....[0]....
.L_120:
        /*005c*/ 	.word	0x00000160


	//----- nvinfo : EIATTR_CBANK_PARAM_SIZE
	.align		4
.L_121:
        /*0060*/ 	.byte	0x03, 0x19
        /*0062*/ 	.short	0x0020


	//----- nvinfo : EIATTR_PARAM_CBANK
	.align		4
        /*0064*/ 	.byte	0x04, 0x0a
        /*0066*/ 	.short	(.L_123 - .L_122)
	.align		4
.L_122:
        /*0068*/ 	.word	index@(.nv.constant0._Z13deltas_hiddenPfS_S_S_)
        /*006c*/ 	.short	0x0380
        /*006e*/ 	.short	0x0020


	//----- nvinfo : EIATTR_SW_WAR
	.align		4
.L_123:
        /*0070*/ 	.byte	0x04, 0x36
        /*0072*/ 	.short	(.L_125 - .L_124)
.L_124:
        /*0074*/ 	.word	0x00000008
.L_125:


//--------------------- .nv.info._Z13deltas_outputPfS_S_S_ --------------------------
	.section	.nv.info._Z13deltas_outputPfS_S_S_,"",@"SHT_CUDA_INFO"
	.sectionflags	@""
	.align	4


	//----- nvinfo : EIATTR_CUDA_API_VERSION
	.align		4
        /*0000*/ 	.byte	0x04, 0x37
        /*0002*/ 	.short	(.L_127 - .L_126)
.L_126:
        /*0004*/ 	.word	0x00000082


	//----- nvinfo : EIATTR_KPARAM_INFO
	.align		4
.L_127:
        /*0008*/ 	.byte	0x04, 0x17
        /*000a*/ 	.short	(.L_129 - .L_128)
.L_128:
        /*000c*/ 	.word	0x00000000
        /*0010*/ 	.short	0x0003
        /*0012*/ 	.short	0x0018
        /*0014*/ 	.byte	0x00, 0xf5, 0x21, 0x00


	//----- nvinfo : EIATTR_KPARAM_INFO
	.align		4
.L_129:
        /*0018*/ 	.byte	0x04, 0x17
        /*001a*/ 	.short	(.L_131 - .L_130)
.L_130:
        /*001c*/ 	.word	0x00000000
        /*0020*/ 	.short	0x0002
        /*0022*/ 	.short	0x0010
        /*0024*/ 	.byte	0x00, 0xf5, 0x21, 0x00


	//----- nvinfo : EIATTR_KPARAM_INFO
	.align		4
.L_131:
        /*0028*/ 	.byte	0x04, 0x17
        /*002a*/ 	.short	(.L_133 - .L_132)
.L_132:
        /*002c*/ 	.word	0x00000000
        /*0030*/ 	.short	0x0001
        /*0032*/ 	.short	0x0008
        /*0034*/ 	.byte	0x00, 0xf5, 0x21, 0x00


	//----- nvinfo : EIATTR_KPARAM_INFO
	.align		4
.L_133:
        /*0038*/ 	.byte	0x04, 0x17
        /*003a*/ 	.short	(.L_135 - .L_134)
.L_134:
        /*003c*/ 	.word	0x00000000
        /*0040*/ 	.short	0x0000
        /*0042*/ 	.short	0x0000
        /*0044*/ 	.byte	0x00, 0xf5, 0x21, 0x00


	//----- nvinfo : EIATTR_SPARSE_MMA_MASK
	.align		4
.L_135:
        /*0048*/ 	.byte	0x03, 0x50
        /*004a*/ 	.short	0x0000


	//----- nvinfo : EIATTR_MAXREG_COUNT
	.align		4
        /*004c*/ 	.byte	0x03, 0x1b
        /*004e*/ 	.short	0x00ff


	//----- nvinfo : EIATTR_MERCURY_ISA_VERSION
	.align		4
        /*0050*/ 	.byte	0x03, 0x5f
        /*0052*/ 	.short	0x0101


	//----- nvinfo : EIATTR_VRC_CTA_INIT_COUNT
	.align		4
        /*0054*/ 	.byte	0x02, 0x4a
	.zero		1
	.zero		1


	//----- nvinfo : EIATTR_EXIT_INSTR_OFFSETS
	.align		4
        /*0058*/ 	.byte	0x04, 0x1c
        /*005a*/ 	.short	(.L_137 - .L_136)


	//   ....[0]....
.L_136:
        /*005c*/ 	.word	0x00000170


	//----- nvinfo : EIATTR_CBANK_PARAM_SIZE
	.align		4
.L_137:
        /*0060*/ 	.byte	0x03, 0x19
        /*0062*/ 	.short	0x0020


	//----- nvinfo : EIATTR_PARAM_CBANK
	.align		4
        /*0064*/ 	.byte	0x04, 0x0a
        /*0066*/ 	.short	(.L_139 - .L_138)
	.align		4
.L_138:
        /*0068*/ 	.word	index@(.nv.constant0._Z13deltas_outputPfS_S_S_)
        /*006c*/ 	.short	0x0380
        /*006e*/ 	.short	0x0020


	//----- nvinfo : EIATTR_SW_WAR
	.align		4
.L_139:
        /*0070*/ 	.byte	0x04, 0x36
        /*0072*/ 	.short	(.L_141 - .L_140)
.L_140:
        /*0074*/ 	.word	0x00000008
.L_141:


//--------------------- .nv.info._Z14forward_outputPfS_S_ --------------------------
	.section	.nv.info._Z14forward_outputPfS_S_,"",@"SHT_CUDA_INFO"
	.sectionflags	@""
	.align	4


	//----- nvinfo : EIATTR_CUDA_API_VERSION
	.align		4
        /*0000*/ 	.byte	0x04, 0x37
        /*0002*/ 	.short	(.L_143 - .L_142)
.L_142:
        /*0004*/ 	.word	0x00000082


	//----- nvinfo : EIATTR_KPARAM_INFO
	.align		4
.L_143:
        /*0008*/ 	.byte	0x04, 0x17
        /*000a*/ 	.short	(.L_145 - .L_144)
.L_144:
        /*000c*/ 	.word	0x00000000
        /*0010*/ 	.short	0x0002
        /*0012*/ 	.short	0x0010
        /*0014*/ 	.byte	0x00, 0xf5, 0x21, 0x00


	//----- nvinfo : EIATTR_KPARAM_INFO
	.align		4
.L_145:
        /*0018*/ 	.byte	0x04, 0x17
        /*001a*/ 	.short	(.L_147 - .L_146)
.L_146:
        /*001c*/ 	.word	0x00000000
        /*0020*/ 	.short	0x0001
        /*0022*/ 	.short	0x0008
        /*0024*/ 	.byte	0x00, 0xf5, 0x21, 0x00


	//----- nvinfo : EIATTR_KPARAM_INFO
	.align		4
.L_147:
        /*0028*/ 	.byte	0x04, 0x17
        /*002a*/ 	.short	(.L_149 - .L_148)
.L_148:
        /*002c*/ 	.word	0x00000000
        /*0030*/ 	.short	0x0000
        /*0032*/ 	.short	0x0000
        /*0034*/ 	.byte	0x00, 0xf5, 0x21, 0x00


	//----- nvinfo : EIATTR_SPARSE_MMA_MASK
	.align		4
.L_149:
        /*0038*/ 	.byte	0x03, 0x50
        /*003a*/ 	.short	0x0000


	//----- nvinfo : EIATTR_MAXREG_COUNT
	.align		4
        /*003c*/ 	.byte	0x03, 0x1b
        /*003e*/ 	.short	0x00ff


	//----- nvinfo : EIATTR_MERCURY_ISA_VERSION
	.align		4
        /*0040*/ 	.byte	0x03, 0x5f
        /*0042*/ 	.short	0x0101


	//----- nvinfo : EIATTR_VRC_CTA_INIT_COUNT
	.align		4
        /*0044*/ 	.byte	0x02, 0x4a
	.zero		1
	.zero		1


	//----- nvinfo : EIATTR_EXIT_INSTR_OFFSETS
	.align		4
        /*0048*/ 	.byte	0x04, 0x1c
        /*004a*/ 	.short	(.L_151 - .L_150)


	//   ....[0]....
.L_150:
        /*004c*/ 	.word	0x000002c0


	//----- nvinfo : EIATTR_CRS_STACK_SIZE
	.align		4
.L_151:
        /*0050*/ 	.byte	0x04, 0x1e
        /*0052*/ 	.short	(.L_153 - .L_152)
.L_152:
        /*0054*/ 	.word	0x00000000


	//----- nvinfo : EIATTR_CBANK_PARAM_SIZE
	.align		4
.L_153:
        /*0058*/ 	.byte	0x03, 0x19
        /*005a*/ 	.short	0x0018


	//----- nvinfo : EIATTR_PARAM_CBANK
	.align		4
        /*005c*/ 	.byte	0x04, 0x0a
        /*005e*/ 	.short	(.L_155 - .L_154)
	.align		4
.L_154:
        /*0060*/ 	.word	index@(.nv.constant0._Z14forward_outputPfS_S_)
        /*0064*/ 	.short	0x0380
        /*0066*/ 	.short	0x0018


	//----- nvinfo : EIATTR_SW_WAR
	.align		4
.L_155:
        /*0068*/ 	.byte	0x04, 0x36
        /*006a*/ 	.short	(.L_157 - .L_156)
.L_156:
        /*006c*/ 	.word	0x00000008
.L_157:


//--------------------- .nv.info._Z14forward_hiddenPfS_S_ --------------------------
	.section	.nv.info._Z14forward_hiddenPfS_S_,"",@"SHT_CUDA_INFO"
	.sectionflags	@""
	.align	4


	//----- nvinfo : EIATTR_CUDA_API_VERSION
	.align		4
        /*0000*/ 	.byte	0x04, 0x37
        /*0002*/ 	.short	(.L_159 - .L_158)
.L_158:
        /*0004*/ 	.word	0x00000082


	//----- nvinfo : EIATTR_KPARAM_INFO
	.align		4
.L_159:
        /*0008*/ 	.byte	0x04, 0x17
        /*000a*/ 	.short	(.L_161 - .L_160)
.L_160:
        /*000c*/ 	.word	0x00000000
        /*0010*/ 	.short	0x0002
        /*0012*/ 	.short	0x0010
        /*0014*/ 	.byte	0x00, 0xf5, 0x21, 0x00


	//----- nvinfo : EIATTR_KPARAM_INFO
	.align		4
.L_161:
        /*0018*/ 	.byte	0x04, 0x17
        /*001a*/ 	.short	(.L_163 - .L_162)
.L_162:
        /*001c*/ 	.word	0x00000000
        /*0020*/ 	.short	0x0001
        /*0022*/ 	.short	0x0008
        /*0024*/ 	.byte	0x00, 0xf5, 0x21, 0x00


	//----- nvinfo : EIATTR_KPARAM_INFO
	.align		4
.L_163:
        /*0028*/ 	.byte	0x04, 0x17
        /*002a*/ 	.short	(.L_165 - .L_164)
.L_164:
        /*002c*/ 	.word	0x00000000
        /*0030*/ 	.short	0x0000
        /*0032*/ 	.short	0x0000
        /*0034*/ 	.byte	0x00, 0xf5, 0x21, 0x00


	//----- nvinfo : EIATTR_SPARSE_MMA_MASK
	.align		4
.L_165:
        /*0038*/ 	.byte	0x03, 0x50
        /*003a*/ 	.short	0x0000


	//----- nvinfo : EIATTR_MAXREG_COUNT
	.align		4
        /*003c*/ 	.byte	0x03, 0x1b
        /*003e*/ 	.short	0x00ff


	//----- nvinfo : EIATTR_MERCURY_ISA_VERSION
	.align		4
        /*0040*/ 	.byte	0x03, 0x5f
        /*0042*/ 	.short	0x0101


	//----- nvinfo : EIATTR_VRC_CTA_INIT_COUNT
	.align		4
        /*0044*/ 	.byte	0x02, 0x4a
	.zero		1
	.zero		1


	//----- nvinfo : EIATTR_EXIT_INSTR_OFFSETS
	.align		4
        /*0048*/ 	.byte	0x04, 0x1c
        /*004a*/ 	.short	(.L_167 - .L_166)


	//   ....[0]....
.L_166:
        /*004c*/ 	.word	0x000002d0


	//----- nvinfo : EIATTR_CRS_STACK_SIZE
	.align		4
.L_167:
        /*0050*/ 	.byte	0x04, 0x1e
        /*0052*/ 	.short	(.L_169 - .L_168)
.L_168:
        /*0054*/ 	.word	0x00000000


	//----- nvinfo : EIATTR_CBANK_PARAM_SIZE
	.align		4
.L_169:
        /*0058*/ 	.byte	0x03, 0x19
        /*005a*/ 	.short	0x0018


	//----- nvinfo : EIATTR_PARAM_CBANK
	.align		4
        /*005c*/ 	.byte	0x04, 0x0a
        /*005e*/ 	.short	(.L_171 - .L_170)
	.align		4
.L_170:
        /*0060*/ 	.word	index@(.nv.constant0._Z14forward_hiddenPfS_S_)
        /*0064*/ 	.short	0x0380
        /*0066*/ 	.short	0x0018


	//----- nvinfo : EIATTR_SW_WAR
	.align		4
.L_171:
        /*0068*/ 	.byte	0x04, 0x36
        /*006a*/ 	.short	(.L_173 - .L_172)
.L_172:
        /*006c*/ 	.word	0x00000008
.L_173:


//--------------------- .nv.info._Z17normalize_weightsPff --------------------------
	.section	.nv.info._Z17normalize_weightsPff,"",@"SHT_CUDA_INFO"
	.sectionflags	@""
	.align	4


	//----- nvinfo : EIATTR_CUDA_API_VERSION
	.align		4
        /*0000*/ 	.byte	0x04, 0x37
        /*0002*/ 	.short	(.L_175 - .L_174)
.L_174:
        /*0004*/ 	.word	0x00000082


	//----- nvinfo : EIATTR_KPARAM_INFO
	.align		4
.L_175:
        /*0008*/ 	.byte	0x04, 0x17
        /*000a*/ 	.short	(.L_177 - .L_176)
.L_176:
        /*000c*/ 	.word	0x00000000
        /*0010*/ 	.short	0x0001
        /*0012*/ 	.short	0x0008
        /*0014*/ 	.byte	0x00, 0xf0, 0x11, 0x00


	//----- nvinfo : EIATTR_KPARAM_INFO
	.align		4
.L_177:
        /*0018*/ 	.byte	0x04, 0x17
        /*001a*/ 	.short	(.L_179 - .L_178)
.L_178:
        /*001c*/ 	.word	0x00000000
        /*0020*/ 	.short	0x0000
        /*0022*/ 	.short	0x0000
        /*0024*/ 	.byte	0x00, 0xf5, 0x21, 0x00


	//----- nvinfo : EIATTR_SPARSE_MMA_MASK
	.align		4
.L_179:
        /*0028*/ 	.byte	0x03, 0x50
        /*002a*/ 	.short	0x0000


	//----- nvinfo : EIATTR_MAXREG_COUNT
	.align		4
        /*002c*/ 	.byte	0x03, 0x1b
        /*002e*/ 	.short	0x00ff


	//----- nvinfo : EIATTR_MERCURY_ISA_VERSION
	.align		4
        /*0030*/ 	.byte	0x03, 0x5f
        /*0032*/ 	.short	0x0101


	//----- nvinfo : EIATTR_VRC_CTA_INIT_COUNT
	.align		4
        /*0034*/ 	.byte	0x02, 0x4a
	.zero		1
	.zero		1


	//----- nvinfo : EIATTR_EXIT_INSTR_OFFSETS
	.align		4
        /*0038*/ 	.byte	0x04, 0x1c
        /*003a*/ 	.short	(.L_181 - .L_180)


	//   ....[0]....
.L_180:
        /*003c*/ 	.word	0x000000e0


	//----- nvinfo : EIATTR_CBANK_PARAM_SIZE
	.align		4
.L_181:
        /*0040*/ 	.byte	0x03, 0x19
        /*0042*/ 	.short	0x000c


	//----- nvinfo : EIATTR_PARAM_CBANK
	.align		4
        /*0044*/ 	.byte	0x04, 0x0a
        /*0046*/ 	.short	(.L_183 - .L_182)
	.align		4
.L_182:
        /*0048*/ 	.word	index@(.nv.constant0._Z17normalize_weightsPff)
        /*004c*/ 	.short	0x0380
        /*004e*/ 	.short	0x000c


	//----- nvinfo : EIATTR_SW_WAR
	.align		4
.L_183:
        /*0050*/ 	.byte	0x04, 0x36
        /*0052*/ 	.short	(.L_185 - .L_184)
.L_184:
        /*0054*/ 	.word	0x00000008
.L_185:


//--------------------- .nv.callgraph             --------------------------
	.section	.nv.callgraph,"",@"SHT_CUDA_CALLGRAPH"
	.align	4
	.sectionentsize	8
	.align		4
        /*0000*/ 	.word	0x00000000
	.align		4
        /*0004*/ 	.word	0xffffffff
	.align		4
        /*0008*/ 	.word	0x00000000
	.align		4
        /*000c*/ 	.word	0xfffffffe
	.align		4
        /*0010*/ 	.word	0x00000000
	.align		4
        /*0014*/ 	.word	0xfffffffd
	.align		4
        /*0018*/ 	.word	0x00000000
	.align		4
        /*001c*/ 	.word	0xfffffffc


//--------------------- .text._Z21update_weights_nreducPfS_f --------------------------
	.section	.text._Z21update_weights_nreducPfS_f,"ax",@progbits
	.align	128
        .global         _Z21update_weights_nreducPfS_f
        .type           _Z21update_weights_nreducPfS_f,@function
        .size           _Z21update_weights_nreducPfS_f,(.L_x_25 - _Z21update_weights_nreducPfS_f)
        .other          _Z21update_weights_nreducPfS_f,@"STO_CUDA_ENTRY STV_DEFAULT"
_Z21update_weights_nreducPfS_f:
.text._Z21update_weights_nreducPfS_f:
[----:B------:R-:W-:Y:S01]  /*0000*/  LDC R1, c[0x0][0x37c] ;  /* 0x0000df00ff017b82 */ /* 0x000fe20000000800 */
[----:B------:R-:W0:Y:S07]  /*0010*/  S2R R0, SR_TID.X ;  /* 0x0000000000007919 */ /* 0x000e2e0000002100 */
[----:B------:R-:W0:Y:S01]  /*0020*/  S2UR UR6, SR_CTAID.X ;  /* 0x00000000000679c3 */ /* 0x000e220000002500 */
[----:B------:R-:W1:Y:S07]  /*0030*/  LDCU.64 UR4, c[0x0][0x358] ;  /* 0x00006b00ff0477ac */ /* 0x000e6e0008000a00 */
[----:B------:R-:W0:Y:S08]  /*0040*/  LDC R7, c[0x0][0x360] ;  /* 0x0000d800ff077b82 */ /* 0x000e300000000800 */
[----:B------:R-:W2:Y:S08]  /*0050*/  LDC.64 R2, c[0x0][0x388] ;  /* 0x0000e200ff027b82 */ /* 0x000eb00000000a00 */
[----:B------:R-:W3:Y:S01]  /*0060*/  LDC.64 R4, c[0x0][0x380] ;  /* 0x0000e000ff047b82 */ /* 0x000ee20000000a00 */
[----:B0-----:R-:W-:Y:S01]  /*0070*/  IMAD R7, R7, UR6, R0 ;  /* 0x0000000607077c24 */ /* 0x001fe2000f8e0200 */
[----:B------:R-:W0:Y:S03]  /*0080*/  LDCU UR6, c[0x0][0x390] ;  /* 0x00007200ff0677ac */ /* 0x000e260008000800 */
[----:B--2---:R-:W-:-:S05]  /*0090*/  IMAD.WIDE R2, R7, 0x4, R2 ;  /* 0x0000000407027825 */ /* 0x004fca00078e0202 */
[----:B-1----:R-:W2:Y:S04]  /*00a0*/  LDG.E R0, desc[UR4][R2.64] ;  /* 0x0000000402007981 */ /* 0x002ea8000c1e1900 */
[----:B------:R-:W4:Y:S01]  /*00b0*/  LDG.E R9, desc[UR4][R2.64+0x24] ;  /* 0x0000240402097981 */ /* 0x000f22000c1e1900 */
[----:B---3--:R-:W-:-:S03]  /*00c0*/  IMAD.WIDE R4, R7, 0x4, R4 ;  /* 0x0000000407047825 */ /* 0x008fc600078e0204 */
[----:B------:R-:W3:Y:S04]  /*00d0*/  LDG.E R11, desc[UR4][R2.64+0x48] ;  /* 0x00004804020b7981 */ /* 0x000ee8000c1e1900 */
[----:B------:R-:W5:Y:S04]  /*00e0*/  LDG.E R7, desc[UR4][R2.64+0x6c] ;  /* 0x00006c0402077981 */ /* 0x000f68000c1e1900 */
[----:B------:R-:W0:Y:S01]  /*00f0*/  LDG.E R13, desc[UR4][R4.64] ;  /* 0x00000004040d7981 */ /* 0x000e22000c1e1900 */
[----:B--2---:R-:W-:-:S04]  /*0100*/  FADD R0, RZ, R0 ;  /* 0x00000000ff007221 */ /* 0x004fc80000000000 */
[----:B----4-:R-:W-:-:S04]  /*0110*/  FADD R0, R0, R9 ;  /* 0x0000000900007221 */ /* 0x010fc80000000000 */
[----:B---3--:R-:W-:-:S04]  /*0120*/  FADD R0, R0, R11 ;  /* 0x0000000b00007221 */ /* 0x008fc80000000000 */
[----:B-----5:R-:W-:-:S04]  /*0130*/  FADD R0, R0, R7 ;  /* 0x0000000700007221 */ /* 0x020fc80000000000 */
[----:B0-----:R-:W-:-:S05]  /*0140*/  FFMA R13, -R0, UR6, R13 ;  /* 0x00000006000d7c23 */ /* 0x001fca000800010d */
[----:B------:R-:W-:Y:S01]  /*0150*/  STG.E desc[UR4][R4.64], R13 ;  /* 0x0000000d04007986 */ /* 0x000fe2000c101904 */
[----:B------:R-:W-:Y:S05]  /*0160*/  EXIT ;  /* 0x000000000000794d */ /* 0x000fea0003800000 */
.L_x_0:
[----:B------:R-:W-:-:S00]  /*0170*/  BRA `(.L_x_0) ;  /* 0xfffffffc00fc7947 */ /* 0x000fc0000383ffff */
[----:B------:R-:W-:-:S00]  /*0180*/  NOP ;  /* 0x0000000000007918 */ /* 0x000fc00000000000 */
[----:B------:R-:W-:-:S00]  /*0190*/  NOP ;  /* 0x0000000000007918 */ /* 0x000fc00000000000 */
[----:B------:R-:W-:-:S00]  /*01a0*/  NOP ;  /* 0x0000000000007918 */ /* 0x000fc00000000000 */
[----:B------:R-:W-:-:S00]  /*01b0*/  NOP ;  /* 0x0000000000007918 */ /* 0x000fc00000000000 */
[----:B------:R-:W-:-:S00]  /*01c0*/  NOP ;  /* 0x0000000000007918 */ /* 0x000fc00000000000 */
[----:B------:R-:W-:-:S00]  /*01d0*/  NOP ;  /* 0x0000000000007918 */ /* 0x000fc00000000000 */
[----:B------:R-:W-:-:S00]  /*01e0*/  NOP ;  /* 0x0000000000007918 */ /* 0x000fc00000000000 */
[----:B------:R-:W-:-:S00]  /*01f0*/  NOP ;  /* 0x0000000000007918 */ /* 0x000fc00000000000 */
.L_x_25:


//--------------------- .text._Z10sum_derivsPf    --------------------------
	.section	.text._Z10sum_derivsPf,"ax",@progbits
	.align	128
        .global         _Z10sum_derivsPf
        .type           _Z10sum_derivsPf,@function
        .size           _Z10sum_derivsPf,(.L_x_26 - _Z10sum_derivsPf)
        .other          _Z10sum_derivsPf,@"STO_CUDA_ENTRY STV_DEFAULT"
_Z10sum_derivsPf:
.text._Z10sum_derivsPf:
[----:B------:R-:W-:Y:S01]  /*0000*/  LDC R1, c[0x0][0x37c] ;  /* 0x0000df00ff017b82 */ /* 0x000fe20000000800 */
[----:B------:R-:W-:Y:S05]  /*0010*/  EXIT ;  /* 0x000000000000794d */ /* 0x000fea0003800000 */
.L_x_1:
        /* <DEDUP_REMOVED lines=14> */
.L_x_26:


//--------------------- .text._Z13derivs_outputPfS_S_ --------------------------
	.section	.text._Z13derivs_outputPfS_S_,"ax",@progbits
	.align	128
        .global         _Z13derivs_outputPfS_S_
        .type           _Z13derivs_outputPfS_S_,@function
        .size           _Z13derivs_outputPfS_S_,(.L_x_27 - _Z13derivs_outputPfS_S_)
        .other          _Z13derivs_outputPfS_S_,@"STO_CUDA_ENTRY STV_DEFAULT"
_Z13derivs_outputPfS_S_:
.text._Z13derivs_outputPfS_S_:
[----:B------:R-:W-:Y:S01]  /*0000*/  LDC R1, c[0x0][0x37c] ;  /* 0x0000df00ff017b82 */ /* 0x000fe20000000800 */
[----:B------:R-:W0:Y:S07]  /*0010*/  S2R R8, SR_TID.X ;  /* 0x0000000000087919 */ /* 0x000e2e0000002100 */
[----:B------:R-:W1:Y:S01]  /*0020*/  LDC.64 R4, c[0x0][0x388] ;  /* 0x0000e200ff047b82 */ /* 0x000e620000000a00 */
[----:B------:R-:W2:Y:S01]  /*0030*/  LDCU.64 UR4, c[0x0][0x358] ;  /* 0x00006b00ff0477ac */ /* 0x000ea20008000a00 */
[----:B------:R-:W3:Y:S01]  /*0040*/  S2R R11, SR_CTAID.X ;  /* 0x00000000000b7919 */ /* 0x000ee20000002500 */
[----:B0-----:R-:W-:-:S05]  /*0050*/  LOP3.LUT R0, R8, 0xffff, RZ, 0xc0, !PT ;  /* 0x0000ffff08007812 */ /* 0x001fca00078ec0ff */
[----:B------:R-:W-:-:S05]  /*0060*/  IMAD R0, R0, 0x5556, RZ ;  /* 0x0000555600007824 */ /* 0x000fca00078e02ff */
[----:B------:R-:W-:-:S04]  /*0070*/  SHF.R.U32.HI R0, RZ, 0x10, R0 ;  /* 0x00000010ff007819 */ /* 0x000fc80000011600 */
[C---:B------:R-:W-:Y:S02]  /*0080*/  PRMT R2, R0.reuse, 0x9910, RZ ;  /* 0x0000991000027816 */ /* 0x040fe400000000ff */
[----:B---3--:R-:W-:Y:S01]  /*0090*/  IADD3 R9, PT, PT, R0, R11, RZ ;  /* 0x0000000b00097210 */ /* 0x008fe20007ffe0ff */
[----:B------:R-:W-:Y:S02]  /*00a0*/  HFMA2 R0, -RZ, RZ, 1.875, 0 ;  /* 0x3f800000ff007431 */ /* 0x000fe400000001ff */
[----:B------:R-:W-:Y:S02]  /*00b0*/  IMAD R2, R2, 0x3, RZ ;  /* 0x0000000302027824 */ /* 0x000fe400078e02ff */
[----:B-1----:R-:W-:-:S03]  /*00c0*/  IMAD.WIDE R4, R9, 0x4, R4 ;  /* 0x0000000409047825 */ /* 0x002fc600078e0204 */
[----:B------:R-:W-:-:S03]  /*00d0*/  IADD3 R2, PT, PT, RZ, -R2, RZ ;  /* 0x80000002ff027210 */ /* 0x000fc60007ffe0ff */
[----:B--2---:R-:W2:Y:S01]  /*00e0*/  LDG.E R5, desc[UR4][R4.64] ;  /* 0x0000000404057981 */ /* 0x004ea2000c1e1900 */
[----:B------:R-:W-:-:S04]  /*00f0*/  PRMT R6, R2, 0x7710, RZ ;  /* 0x0000771002067816 */ /* 0x000fc800000000ff */
[----:B------:R-:W-:-:S04]  /*0100*/  IADD3 R6, PT, PT, R6, R8, RZ ;  /* 0x0000000806067210 */ /* 0x000fc80007ffe0ff */
[----:B------:R-:W-:-:S04]  /*0110*/  PRMT R2, R6, 0x9910, RZ ;  /* 0x0000991006027816 */ /* 0x000fc800000000ff */
[----:B------:R-:W-:-:S13]  /*0120*/  ISETP.NE.AND P0, PT, R2, RZ, PT ;  /* 0x000000ff0200720c */ /* 0x000fda0003f05270 */
[----:B------:R-:W0:Y:S01]  /*0130*/  @P0 LDC.64 R2, c[0x0][0x380] ;  /* 0x0000e000ff020b82 */ /* 0x000e220000000a00 */
[----:B------:R-:W-:-:S05]  /*0140*/  @P0 LOP3.LUT R6, R6, 0xffff, RZ, 0xc0, !PT ;  /* 0x0000ffff06060812 */ /* 0x000fca00078ec0ff */
[----:B------:R-:W-:-:S04]  /*0150*/  @P0 IMAD R6, R11, 0x2, R6 ;  /* 0x000000020b060824 */ /* 0x000fc800078e0206 */
[----:B------:R-:W-:-:S04]  /*0160*/  @P0 VIADD R7, R6, 0xffffffff ;  /* 0xffffffff06070836 */ /* 0x000fc80000000000 */
[----:B0-----:R-:W-:Y:S02]  /*0170*/  @P0 IMAD.WIDE R2, R7, 0x4, R2 ;  /* 0x0000000407020825 */ /* 0x001fe400078e0202 */
[----:B------:R-:W0:Y:S03]  /*0180*/  LDC.64 R6, c[0x0][0x390] ;  /* 0x0000e400ff067b82 */ /* 0x000e260000000a00 */
[----:B------:R-:W2:Y:S01]  /*0190*/  @P0 LDG.E R0, desc[UR4][R2.64] ;  /* 0x0000000402000981 */ /* 0x000ea2000c1e1900 */
[----:B------:R-:W-:-:S04]  /*01a0*/  IMAD R8, R11, 0x9, R8 ;  /* 0x000000090b087824 */ /* 0x000fc800078e0208 */
[----:B------:R-:W-:-:S04]  /*01b0*/  VIADD R9, R8, 0x6 ;  /* 0x0000000608097836 */ /* 0x000fc80000000000 */
[----:B0-----:R-:W-:-:S04]  /*01c0*/  IMAD.WIDE R6, R9, 0x4, R6 ;  /* 0x0000000409067825 */ /* 0x001fc800078e0206 */
[----:B--2---:R-:W-:-:S05]  /*01d0*/  FMUL R9, R5, R0 ;  /* 0x0000000005097220 */ /* 0x004fca0000400000 */
[----:B------:R-:W-:Y:S01]  /*01e0*/  STG.E desc[UR4][R6.64], R9 ;  /* 0x0000000906007986 */ /* 0x000fe2000c101904 */
[----:B------:R-:W-:Y:S05]  /*01f0*/  EXIT ;  /* 0x000000000000794d */ /* 0x000fea0003800000 */
.L_x_2:
        /* <DEDUP_REMOVED lines=16> */
.L_x_27:


//--------------------- .text._Z13derivs_hiddenPfS_S_ --------------------------
	.section	.text._Z13derivs_hiddenPfS_S_,"ax",@progbits
	.align	128
        .global         _Z13derivs_hiddenPfS_S_
        .type           _Z13derivs_hiddenPfS_S_,@function
        .size           _Z13derivs_hiddenPfS_S_,(.L_x_28 - _Z13derivs_hiddenPfS_S_)
        .other          _Z13derivs_hiddenPfS_S_,@"STO_CUDA_ENTRY STV_DEFAULT"
_Z13derivs_hiddenPfS_S_:
.text._Z13derivs_hiddenPfS_S_:
        /* <DEDUP_REMOVED lines=8> */
[----:B------:R-:W-:Y:S01]  /*0080*/  PRMT R2, R0, 0x9910, RZ ;  /* 0x0000991000027816 */ /* 0x000fe200000000ff */
[----:B---3--:R-:W-:Y:S02]  /*0090*/  IMAD R9, R11, 0x2, R0 ;  /* 0x000000020b097824 */ /* 0x008fe400078e0200 */
[----:B------:R-:W-:Y:S02]  /*00a0*/  HFMA2 R0, -RZ, RZ, 1.875, 0 ;  /* 0x3f800000ff007431 */ /* 0x000fe400000001ff */
[----:B------:R-:W-:Y:S02]  /*00b0*/  IMAD R2, R2, 0x3, RZ ;  /* 0x0000000302027824 */ /* 0x000fe400078e02ff */
[----:B-1----:R-:W-:-:S04]  /*00c0*/  IMAD.WIDE R4, R9, 0x4, R4 ;  /* 0x0000000409047825 */ /* 0x002fc800078e0204 */
[----:B------:R-:W-:Y:S02]  /*00d0*/  IMAD.MOV R2, RZ, RZ, -R2 ;  /* 0x000000ffff027224 */ /* 0x000fe400078e0a02 */
[----:B--2---:R-:W2:Y:S03]  /*00e0*/  LDG.E R5, desc[UR4][R4.64] ;  /* 0x0000000404057981 */ /* 0x004ea6000c1e1900 */
[----:B------:R-:W-:-:S05]  /*00f0*/  PRMT R6, R2, 0x7710, RZ ;  /* 0x0000771002067816 */ /* 0x000fca00000000ff */
[----:B------:R-:W-:-:S05]  /*0100*/  IMAD.IADD R6, R6, 0x1, R8 ;  /* 0x0000000106067824 */ /* 0x000fca00078e0208 */
[----:B------:R-:W-:-:S04]  /*0110*/  PRMT R2, R6, 0x9910, RZ ;  /* 0x0000991006027816 */ /* 0x000fc800000000ff */
[----:B------:R-:W-:-:S13]  /*0120*/  ISETP.NE.AND P0, PT, R2, RZ, PT ;  /* 0x000000ff0200720c */ /* 0x000fda0003f05270 */
[----:B------:R-:W0:Y:S01]  /*0130*/  @P0 LDC.64 R2, c[0x0][0x380] ;  /* 0x0000e000ff020b82 */ /* 0x000e220000000a00 */
[----:B------:R-:W-:-:S04]  /*0140*/  @P0 LOP3.LUT R6, R6, 0xffff, RZ, 0xc0, !PT ;  /* 0x0000ffff06060812 */ /* 0x000fc800078ec0ff */
[----:B------:R-:W-:-:S04]  /*0150*/  @P0 LEA R6, R11, R6, 0x1 ;  /* 0x000000060b060211 */ /* 0x000fc800078e08ff */
[----:B------:R-:W-:-:S05]  /*0160*/  @P0 IADD3 R7, PT, PT, R6, -0x1, RZ ;  /* 0xffffffff06070810 */ /* 0x000fca0007ffe0ff */
[----:B0-----:R-:W-:Y:S02]  /*0170*/  @P0 IMAD.WIDE R2, R7, 0x4, R2 ;  /* 0x0000000407020825 */ /* 0x001fe400078e0202 */
[----:B------:R-:W0:Y:S03]  /*0180*/  LDC.64 R6, c[0x0][0x390] ;  /* 0x0000e400ff067b82 */ /* 0x000e260000000a00 */
[----:B------:R-:W2:Y:S01]  /*0190*/  @P0 LDG.E R0, desc[UR4][R2.64] ;  /* 0x0000000402000981 */ /* 0x000ea2000c1e1900 */
[----:B------:R-:W-:-:S04]  /*01a0*/  IMAD R9, R11, 0x9, R8 ;  /* 0x000000090b097824 */ /* 0x000fc800078e0208 */
[----:B0-----:R-:W-:-:S04]  /*01b0*/  IMAD.WIDE R6, R9, 0x4, R6 ;  /* 0x0000000409067825 */ /* 0x001fc800078e0206 */
[----:B--2---:R-:W-:-:S05]  /*01c0*/  FMUL R9, R5, R0 ;  /* 0x0000000005097220 */ /* 0x004fca0000400000 */
[----:B------:R-:W-:Y:S01]  /*01d0*/  STG.E desc[UR4][R6.64], R9 ;  /* 0x0000000906007986 */ /* 0x000fe2000c101904 */
[----:B------:R-:W-:Y:S05]  /*01e0*/  EXIT ;  /* 0x000000000000794d */ /* 0x000fea0003800000 */
.L_x_3:
        /* <DEDUP_REMOVED lines=9> */
.L_x_28:


//--------------------- .text._Z13deltas_hiddenPfS_S_S_ --------------------------
	.section	.text._Z13deltas_hiddenPfS_S_S_,"ax",@progbits
	.align	128
        .global         _Z13deltas_hiddenPfS_S_S_
        .type           _Z13deltas_hiddenPfS_S_S_,@function
        .size           _Z13deltas_hiddenPfS_S_S_,(.L_x_29 - _Z13deltas_hiddenPfS_S_S_)
        .other          _Z13deltas_hiddenPfS_S_S_,@"STO_CUDA_ENTRY STV_DEFAULT"
_Z13deltas_hiddenPfS_S_S_:
.text._Z13deltas_hiddenPfS_S_S_:
[----:B------:R-:W-:Y:S01]  /*0000*/  LDC R1, c[0x0][0x37c] ;  /* 0x0000df00ff017b82 */ /* 0x000fe20000000800 */
[----:B------:R-:W0:Y:S07]  /*0010*/  S2R R0, SR_TID.X ;  /* 0x0000000000007919 */ /* 0x000e2e0000002100 */
[----:B------:R-:W1:Y:S01]  /*0020*/  LDC.64 R6, c[0x0][0x380] ;  /* 0x0000e000ff067b82 */ /* 0x000e620000000a00 */
[----:B------:R-:W2:Y:S01]  /*0030*/  LDCU UR6, c[0x0][0x360] ;  /* 0x00006c00ff0677ac */ /* 0x000ea20008000800 */
[----:B------:R-:W2:Y:S01]  /*0040*/  S2R R9, SR_CTAID.X ;  /* 0x0000000000097919 */ /* 0x000ea20000002500 */
[----:B------:R-:W3:Y:S05]  /*0050*/  LDCU.64 UR4, c[0x0][0x358] ;  /* 0x00006b00ff0477ac */ /* 0x000eea0008000a00 */
[----:B------:R-:W0:Y:S08]  /*0060*/  LDC.64 R2, c[0x0][0x388] ;  /* 0x0000e200ff027b82 */ /* 0x000e300000000a00 */
[----:B------:R-:W4:Y:S01]  /*0070*/  LDC.64 R4, c[0x0][0x398] ;  /* 0x0000e600ff047b82 */ /* 0x000f220000000a00 */
[----:B0-----:R-:W-:-:S04]  /*0080*/  IMAD.WIDE.U32 R2, R0, 0x4, R2 ;  /* 0x0000000400027825 */ /* 0x001fc800078e0002 */
[----:B--2---:R-:W-:Y:S02]  /*0090*/  IMAD R11, R9, UR6, R0 ;  /* 0x00000006090b7c24 */ /* 0x004fe4000f8e0200 */
[----:B---3--:R-:W2:Y:S02]  /*00a0*/  LDG.E R2, desc[UR4][R2.64+0x1c] ;  /* 0x00001c0402027981 */ /* 0x008ea4000c1e1900 */
[----:B-1----:R-:W-:-:S04]  /*00b0*/  IMAD.WIDE R6, R11, 0x4, R6 ;  /* 0x000000040b067825 */ /* 0x002fc800078e0206 */
[----:B----4-:R-:W-:Y:S02]  /*00c0*/  IMAD.WIDE.U32 R4, R9, 0x4, R4 ;  /* 0x0000000409047825 */ /* 0x010fe400078e0004 */
[----:B------:R-:W3:Y:S01]  /*00d0*/  LDG.E R6, desc[UR4][R6.64] ;  /* 0x0000000406067981 */ /* 0x000ee2000c1e1900 */
[----:B------:R-:W0:Y:S03]  /*00e0*/  LDC.64 R8, c[0x0][0x390] ;  /* 0x0000e400ff087b82 */ /* 0x000e260000000a00 */
[----:B------:R-:W2:Y:S01]  /*00f0*/  LDG.E R5, desc[UR4][R4.64] ;  /* 0x0000000404057981 */ /* 0x000ea2000c1e1900 */
[----:B0-----:R-:W-:-:S04]  /*0100*/  IMAD.WIDE R8, R11, 0x4, R8 ;  /* 0x000000040b087825 */ /* 0x001fc800078e0208 */
[----:B---3--:R-:W-:Y:S01]  /*0110*/  FADD R13, -R6, 1 ;  /* 0x3f800000060d7421 */ /* 0x008fe20000000100 */
[----:B--2---:R-:W-:-:S03]  /*0120*/  FMUL R0, R2, R5 ;  /* 0x0000000502007220 */ /* 0x004fc60000400000 */
[----:B------:R-:W-:-:S04]  /*0130*/  FMUL R13, R6, R13 ;  /* 0x0000000d060d7220 */ /* 0x000fc80000400000 */
[----:B------:R-:W-:-:S05]  /*0140*/  FMUL R13, R0, R13 ;  /* 0x0000000d000d7220 */ /* 0x000fca0000400000 */
[----:B------:R-:W-:Y:S01]  /*0150*/  STG.E desc[UR4][R8.64], R13 ;  /* 0x0000000d08007986 */ /* 0x000fe2000c101904 */
[----:B------:R-:W-:Y:S05]  /*0160*/  EXIT ;  /* 0x000000000000794d */ /* 0x000fea0003800000 */
.L_x_4:
        /* <DEDUP_REMOVED lines=9> */
.L_x_29:


//--------------------- .text._Z13deltas_outputPfS_S_S_ --------------------------
	.section	.text._Z13deltas_outputPfS_S_S_,"ax",@progbits
	.align	128
        .global         _Z13deltas_outputPfS_S_S_
        .type           _Z13deltas_outputPfS_S_S_,@function
        .size           _Z13deltas_outputPfS_S_S_,(.L_x_30 - _Z13deltas_outputPfS_S_S_)
        .other          _Z13deltas_outputPfS_S_S_,@"STO_CUDA_ENTRY STV_DEFAULT"
_Z13deltas_outputPfS_S_S_:
.text._Z13deltas_outputPfS_S_S_:
[----:B------:R-:W-:Y:S01]  /*0000*/  LDC R1, c[0x0][0x37c] ;  /* 0x0000df00ff017b82 */ /* 0x000fe20000000800 */
[----:B------:R-:W0:Y:S07]  /*0010*/  S2R R0, SR_TID.X ;  /* 0x0000000000007919 */ /* 0x000e2e0000002100 */
[----:B------:R-:W0:Y:S01]  /*0020*/  S2UR UR6, SR_CTAID.X ;  /* 0x00000000000679c3 */ /* 0x000e220000002500 */
[----:B------:R-:W1:Y:S07]  /*0030*/  LDCU.64 UR4, c[0x0][0x358] ;  /* 0x00006b00ff0477ac */ /* 0x000e6e0008000a00 */
[----:B------:R-:W0:Y:S08]  /*0040*/  LDC R11, c[0x0][0x360] ;  /* 0x0000d800ff0b7b82 */ /* 0x000e300000000800 */
[----:B------:R-:W2:Y:S08]  /*0050*/  LDC.64 R2, c[0x0][0x388] ;  /* 0x0000e200ff027b82 */ /* 0x000eb00000000a00 */
[----:B------:R-:W3:Y:S01]  /*0060*/  LDC.64 R4, c[0x0][0x380] ;  /* 0x0000e000ff047b82 */ /* 0x000ee20000000a00 */
[----:B0-----:R-:W-:-:S07]  /*0070*/  IMAD R11, R11, UR6, R0 ;  /* 0x000000060b0b7c24 */ /* 0x001fce000f8e0200 */
[----:B------:R-:W0:Y:S01]  /*0080*/  LDC.64 R6, c[0x0][0x398] ;  /* 0x0000e600ff067b82 */ /* 0x000e220000000a00 */
[----:B--2---:R-:W-:-:S06]  /*0090*/  IMAD.WIDE R2, R11, 0x4, R2 ;  /* 0x000000040b027825 */ /* 0x004fcc00078e0202 */
[----:B-1----:R-:W2:Y:S01]  /*00a0*/  LDG.E R2, desc[UR4][R2.64] ;  /* 0x0000000402027981 */ /* 0x002ea2000c1e1900 */
[----:B---3--:R-:W-:-:S05]  /*00b0*/  IMAD.WIDE R4, R11, 0x4, R4 ;  /* 0x000000040b047825 */ /* 0x008fca00078e0204 */
[----:B------:R-:W2:Y:S01]  /*00c0*/  LDG.E R9, desc[UR4][R4.64] ;  /* 0x0000000404097981 */ /* 0x000ea2000c1e1900 */
[----:B0-----:R-:W-:-:S04]  /*00d0*/  IMAD.WIDE R6, R11, 0x4, R6 ;  /* 0x000000040b067825 */ /* 0x001fc800078e0206 */
[----:B--2---:R-:W-:Y:S02]  /*00e0*/  FADD R13, R2, -R9 ;  /* 0x80000009020d7221 */ /* 0x004fe40000000000 */
[----:B------:R-:W0:Y:S03]  /*00f0*/  LDC.64 R8, c[0x0][0x390] ;  /* 0x0000e400ff087b82 */ /* 0x000e260000000a00 */
[----:B------:R-:W-:Y:S04]  /*0100*/  STG.E desc[UR4][R6.64], R13 ;  /* 0x0000000d06007986 */ /* 0x000fe8000c101904 */
[----:B------:R-:W2:Y:S01]  /*0110*/  LDG.E R0, desc[UR4][R4.64] ;  /* 0x0000000404007981 */ /* 0x000ea2000c1e1900 */
[----:B0-----:R-:W-:-:S04]  /*0120*/  IMAD.WIDE R8, R11, 0x4, R8 ;  /* 0x000000040b087825 */ /* 0x001fc800078e0208 */
[----:B--2---:R-:W-:-:S04]  /*0130*/  FADD R15, -R0, 1 ;  /* 0x3f800000000f7421 */ /* 0x004fc80000000100 */
[----:B------:R-:W-:-:S04]  /*0140*/  FMUL R0, R0, R15 ;  /* 0x0000000f00007220 */ /* 0x000fc80000400000 */
[----:B------:R-:W-:-:S05]  /*0150*/  FMUL R3, R13, -R0 ;  /* 0x800000000d037220 */ /* 0x000fca0000400000 */
[----:B------:R-:W-:Y:S01]  /*0160*/  STG.E desc[UR4][R8.64], R3 ;  /* 0x0000000308007986 */ /* 0x000fe2000c101904 */
[----:B------:R-:W-:Y:S05]  /*0170*/  EXIT ;  /* 0x000000000000794d */ /* 0x000fea0003800000 */
.L_x_5:
        /* <DEDUP_REMOVED lines=16> */
.L_x_30:


//--------------------- .text._Z14forward_outputPfS_S_ --------------------------
	.section	.text._Z14forward_outputPfS_S_,"ax",@progbits
	.align	128
        .global         _Z14forward_outputPfS_S_
        .type           _Z14forward_outputPfS_S_,@function
        .size           _Z14forward_outputPfS_S_,(.L_x_23 - _Z14forward_outputPfS_S_)
        .other          _Z14forward_outputPfS_S_,@"STO_CUDA_ENTRY STV_DEFAULT"
_Z14forward_outputPfS_S_:
.text._Z14forward_outputPfS_S_:
[----:B------:R-:W-:Y:S01]  /*0000*/  LDC R1, c[0x0][0x37c] ;  /* 0x0000df00ff017b82 */ /* 0x000fe20000000800 */
[----:B------:R-:W0:Y:S07]  /*0010*/  S2R R0, SR_CTAID.X ;  /* 0x0000000000007919 */ /* 0x000e2e0000002500 */
[----:B------:R-:W1:Y:S01]  /*0020*/  LDC.64 R4, c[0x0][0x380] ;  /* 0x0000e000ff047b82 */ /* 0x000e620000000a00 */
[----:B------:R-:W2:Y:S01]  /*0030*/  LDCU.64 UR4, c[0x0][0x358] ;  /* 0x00006b00ff0477ac */ /* 0x000ea20008000a00 */
[----:B------:R-:W1:Y:S06]  /*0040*/  S2R R3, SR_TID.X ;  /* 0x0000000000037919 */ /* 0x000e6c0000002100 */
[----:B------:R-:W3:Y:S01]  /*0050*/  LDC.64 R6, c[0x0][0x388] ;  /* 0x0000e200ff067b82 */ /* 0x000ee20000000a00 */
[----:B0-----:R-:W-:-:S02]  /*0060*/  IMAD.SHL.U32 R9, R0, 0x2, RZ ;  /* 0x0000000200097824 */ /* 0x001fc400078e00ff */
[----:B-1----:R-:W-:-:S04]  /*0070*/  IMAD.WIDE.U32 R4, R3, 0x4, R4 ;  /* 0x0000000403047825 */ /* 0x002fc800078e0004 */
[----:B---3--:R-:W-:Y:S01]  /*0080*/  IMAD.WIDE R6, R9, 0x4, R6 ;  /* 0x0000000409067825 */ /* 0x008fe200078e0206 */
[----:B--2---:R-:W2:Y:S04]  /*0090*/  LDG.E R2, desc[UR4][R4.64+0x18] ;  /* 0x0000180404027981 */ /* 0x004ea8000c1e1900 */
[----:B------:R-:W2:Y:S04]  /*00a0*/  LDG.E R9, desc[UR4][R4.64+0x1c] ;  /* 0x00001c0404097981 */ /* 0x000ea8000c1e1900 */
[----:B------:R-:W2:Y:S04]  /*00b0*/  LDG.E R8, desc[UR4][R6.64] ;  /* 0x0000000406087981 */ /* 0x000ea8000c1e1900 */
[----:B------:R-:W3:Y:S04]  /*00c0*/  LDG.E R11, desc[UR4][R4.64+0x20] ;  /* 0x00002004040b7981 */ /* 0x000ee8000c1e1900 */
[----:B------:R-:W3:Y:S01]  /*00d0*/  LDG.E R10, desc[UR4][R6.64+0x4] ;  /* 0x00000404060a7981 */ /* 0x000ee2000c1e1900 */
[----:B------:R-:W0:Y:S01]  /*00e0*/  LDCU UR6, c[0x0][0x360] ;  /* 0x00006c00ff0677ac */ /* 0x000e220008000800 */
[----:B------:R-:W-:Y:S01]  /*00f0*/  BSSY.RECONVERGENT B0, `(.L_x_6) ;  /* 0x0000019000007945 */ /* 0x000fe20003800200 */
[----:B0-----:R-:W-:-:S02]  /*0100*/  IMAD R3, R0, UR6, R3 ;  /* 0x0000000600037c24 */ /* 0x001fc4000f8e0203 */
[----:B--2---:R-:W-:Y:S01]  /*0110*/  FFMA R2, R9, R8, R2 ;  /* 0x0000000809027223 */ /* 0x004fe20000000002 */
[----:B------:R-:W-:-:S03]  /*0120*/  HFMA2 R9, -RZ, RZ, 0.96630859375, -0.0022525787353515625 ;  /* 0x3bbb989dff097431 */ /* 0x000fc600000001ff */
[----:B---3--:R-:W-:Y:S01]  /*0130*/  FFMA R2, R11, R10, R2 ;  /* 0x0000000a0b027223 */ /* 0x008fe20000000002 */
[----:B------:R-:W-:-:S03]  /*0140*/  IMAD.MOV.U32 R11, RZ, RZ, 0x437c0000 ;  /* 0x437c0000ff0b7424 */ /* 0x000fc600078e00ff */
[----:B------:R-:W-:-:S04]  /*0150*/  FFMA.SAT R8, R2, -R9, 0.5 ;  /* 0x3f00000002087423 */ /* 0x000fc80000002809 */
[----:B------:R-:W-:-:S04]  /*0160*/  FFMA.RM R8, R8, R11, 12582913 ;  /* 0x4b40000108087423 */ /* 0x000fc8000000400b */
[C---:B------:R-:W-:Y:S01]  /*0170*/  FADD R9, R8.reuse, -12583039 ;  /* 0xcb40007f08097421 */ /* 0x040fe20000000000 */
[----:B------:R-:W-:-:S03]  /*0180*/  SHF.L.U32 R8, R8, 0x17, RZ ;  /* 0x0000001708087819 */ /* 0x000fc600000006ff */
[----:B------:R-:W-:-:S04]  /*0190*/  FFMA R9, R2, -1.4426950216293334961, -R9 ;  /* 0xbfb8aa3b02097823 */ /* 0x000fc80000000809 */
[----:B------:R-:W-:-:S06]  /*01a0*/  FFMA R9, R2, -1.925963033500011079e-08, R9 ;  /* 0xb2a5706002097823 */ /* 0x000fcc0000000009 */
[----:B------:R-:W0:Y:S02]  /*01b0*/  MUFU.EX2 R9, R9 ;  /* 0x0000000900097308 */ /* 0x000e240000000800 */
[----:B0-----:R-:W-:-:S04]  /*01c0*/  FFMA R8, R8, R9, 1 ;  /* 0x3f80000008087423 */ /* 0x001fc80000000009 */
[----:B------:R-:W-:-:S05]  /*01d0*/  VIADD R2, R8, 0x1800000 ;  /* 0x0180000008027836 */ /* 0x000fca0000000000 */
[----:B------:R-:W-:-:S04]  /*01e0*/  LOP3.LUT R2, R2, 0x7f800000, RZ, 0xc0, !PT ;  /* 0x7f80000002027812 */ /* 0x000fc800078ec0ff */
[----:B------:R-:W-:-:S13]  /*01f0*/  ISETP.GT.U32.AND P0, PT, R2, 0x1ffffff, PT ;  /* 0x01ffffff0200780c */ /* 0x000fda0003f04070 */
[----:B------:R-:W-:Y:S05]  /*0200*/  @P0 BRA `(.L_x_7) ;  /* 0x00000000000c0947 */ /* 0x000fea0003800000 */
[----:B------:R-:W-:-:S07]  /*0210*/  MOV R4, 0x230 ;  /* 0x0000023000047802 */ /* 0x000fce0000000f00 */
[----:B------:R-:W-:Y:S05]  /*0220*/  CALL.REL.NOINC `($__internal_0_$__cuda_sm20_rcp_rn_f32_slowpath) ;  /* 0x0000000000287944 */ /* 0x000fea0003c00000 */
[----:B------:R-:W-:Y:S05]  /*0230*/  BRA `(.L_x_8) ;  /* 0x0000000000107947 */ /* 0x000fea0003800000 */
.L_x_7:
[----:B------:R-:W0:Y:S02]  /*0240*/  MUFU.RCP R7, R8 ;  /* 0x0000000800077308 */ /* 0x000e240000001000 */
[----:B0-----:R-:W-:-:S04]  /*0250*/  FFMA R0, R8, R7, -1 ;  /* 0xbf80000008007423 */ /* 0x001fc80000000007 */
[----:B------:R-:W-:-:S04]  /*0260*/  FADD.FTZ R0, -R0, -RZ ;  /* 0x800000ff00007221 */ /* 0x000fc80000010100 */
[----:B------:R-:W-:-:S07]  /*0270*/  FFMA R7, R7, R0, R7 ;  /* 0x0000000007077223 */ /* 0x000fce0000000007 */
.L_x_8:
[----:B------:R-:W-:Y:S05]  /*0280*/  BSYNC.RECONVERGENT B0 ;  /* 0x0000000000007941 */ /* 0x000fea0003800200 */
.L_x_6:
[----:B------:R-:W0:Y:S02]  /*0290*/  LDC.64 R4, c[0x0][0x390] ;  /* 0x0000e400ff047b82 */ /* 0x000e240000000a00 */
[----:B0-----:R-:W-:-:S05]  /*02a0*/  IMAD.WIDE R2, R3, 0x4, R4 ;  /* 0x0000000403027825 */ /* 0x001fca00078e0204 */
[----:B------:R-:W-:Y:S01]  /*02b0*/  STG.E desc[UR4][R2.64], R7 ;  /* 0x0000000702007986 */ /* 0x000fe2000c101904 */
[----:B------:R-:W-:Y:S05]  /*02c0*/  EXIT ;  /* 0x000000000000794d */ /* 0x000fea0003800000 */
        .weak           $__internal_0_$__cuda_sm20_rcp_rn_f32_slowpath
        .type           $__internal_0_$__cuda_sm20_rcp_rn_f32_slowpath,@function
        .size           $__internal_0_$__cuda_sm20_rcp_rn_f32_slowpath,(.L_x_23 - $__internal_0_$__cuda_sm20_rcp_rn_f32_slowpath)
$__internal_0_$__cuda_sm20_rcp_rn_f32_slowpath:
[----:B------:R-:W-:Y:S01]  /*02d0*/  SHF.L.U32 R0, R8, 0x1, RZ ;  /* 0x0000000108007819 */ /* 0x000fe200000006ff */
[----:B------:R-:W-:Y:S03]  /*02e0*/  BSSY.RECONVERGENT B1, `(.L_x_9) ;  /* 0x0000031000017945 */ /* 0x000fe60003800200 */
[----:B------:R-:W-:Y:S01]  /*02f0*/  SHF.R.U32.HI R2, RZ, 0x18, R0 ;  /* 0x00000018ff027819 */ /* 0x000fe20000011600 */
[----:B------:R-:W-:-:S03]  /*0300*/  IMAD.MOV.U32 R0, RZ, RZ, R8 ;  /* 0x000000ffff007224 */ /* 0x000fc600078e0008 */
[----:B------:R-:W-:-:S13]  /*0310*/  ISETP.NE.U32.AND P0, PT, R2, RZ, PT ;  /* 0x000000ff0200720c */ /* 0x000fda0003f05070 */
[----:B------:R-:W-:Y:S05]  /*0320*/  @P0 BRA `(.L_x_10) ;  /* 0x0000000000280947 */ /* 0x000fea0003800000 */
[----:B------:R-:W-:-:S04]  /*0330*/  SHF.L.U32 R2, R0, 0x1, RZ ;  /* 0x0000000100027819 */ /* 0x000fc800000006ff */
[----:B------:R-:W-:-:S13]  /*0340*/  ISETP.NE.AND P0, PT, R2, RZ, PT ;  /* 0x000000ff0200720c */ /* 0x000fda0003f05270 */
[----:B------:R-:W-:Y:S01]  /*0350*/  @P0 FFMA R6, R0, 1.84467440737095516160e+19, RZ ;  /* 0x5f80000000060823 */ /* 0x000fe200000000ff */
[----:B------:R-:W-:Y:S08]  /*0360*/  @!P0 MUFU.RCP R5, R0 ;  /* 0x0000000000058308 */ /* 0x000ff00000001000 */
[----:B------:R-:W0:Y:S02]  /*0370*/  @P0 MUFU.RCP R7, R6 ;  /* 0x0000000600070308 */ /* 0x000e240000001000 */
[----:B0-----:R-:W-:-:S04]  /*0380*/  @P0 FFMA R2, R6, R7, -1 ;  /* 0xbf80000006020423 */ /* 0x001fc80000000007 */
[----:B------:R-:W-:-:S04]  /*0390*/  @P0 FADD.FTZ R2, -R2, -RZ ;  /* 0x800000ff02020221 */ /* 0x000fc80000010100 */
[----:B------:R-:W-:-:S04]  /*03a0*/  @P0 FFMA R2, R7, R2, R7 ;  /* 0x0000000207020223 */ /* 0x000fc80000000007 */
[----:B------:R-:W-:Y:S01]  /*03b0*/  @P0 FFMA R5, R2, 1.84467440737095516160e+19, RZ ;  /* 0x5f80000002050823 */ /* 0x000fe200000000ff */
[----:B------:R-:W-:Y:S06]  /*03c0*/  BRA `(.L_x_11) ;  /* 0x0000000000887947 */ /* 0x000fec0003800000 */
.L_x_10:
[----:B------:R-:W-:-:S05]  /*03d0*/  VIADD R5, R2, 0xffffff03 ;  /* 0xffffff0302057836 */ /* 0x000fca0000000000 */
[----:B------:R-:W-:-:S13]  /*03e0*/  ISETP.GT.U32.AND P0, PT, R5, 0x1, PT ;  /* 0x000000010500780c */ /* 0x000fda0003f04070 */
[----:B------:R-:W-:Y:S05]  /*03f0*/  @P0 BRA `(.L_x_12) ;  /* 0x0000000000780947 */ /* 0x000fea0003800000 */
[----:B------:R-:W-:Y:S02]  /*0400*/  LOP3.LUT R6, R0, 0x7fffff, RZ, 0xc0, !PT ;  /* 0x007fffff00067812 */ /* 0x000fe400078ec0ff */
[----:B------:R-:W-:Y:S02]  /*0410*/  MOV R10, 0x3 ;  /* 0x00000003000a7802 */ /* 0x000fe40000000f00 */
[----:B------:R-:W-:Y:S02]  /*0420*/  LOP3.LUT R6, R6, 0x3f800000, RZ, 0xfc, !PT ;  /* 0x3f80000006067812 */ /* 0x000fe400078efcff */
[----:B------:R-:W-:Y:S02]  /*0430*/  SHF.L.U32 R11, R10, R5, RZ ;  /* 0x000000050a0b7219 */ /* 0x000fe400000006ff */
[----:B------:R-:W0:Y:S02]  /*0440*/  MUFU.RCP R7, R6 ;  /* 0x0000000600077308 */ /* 0x000e240000001000 */
[----:B0-----:R-:W-:-:S04]  /*0450*/  FFMA R8, R6, R7, -1 ;  /* 0xbf80000006087423 */ /* 0x001fc80000000007 */
[----:B------:R-:W-:-:S04]  /*0460*/  FADD.FTZ R8, -R8, -RZ ;  /* 0x800000ff08087221 */ /* 0x000fc80000010100 */
[CCC-:B------:R-:W-:Y:S01]  /*0470*/  FFMA.RM R9, R7.reuse, R8.reuse, R7.reuse ;  /* 0x0000000807097223 */ /* 0x1c0fe20000004007 */
[----:B------:R-:W-:-:S04]  /*0480*/  FFMA.RP R8, R7, R8, R7 ;  /* 0x0000000807087223 */ /* 0x000fc80000008007 */
[C---:B------:R-:W-:Y:S02]  /*0490*/  LOP3.LUT R7, R9.reuse, 0x7fffff, RZ, 0xc0, !PT ;  /* 0x007fffff09077812 */ /* 0x040fe400078ec0ff */
[----:B------:R-:W-:Y:S02]  /*04a0*/  FSETP.NEU.FTZ.AND P0, PT, R9, R8, PT ;  /* 0x000000080900720b */ /* 0x000fe40003f1d000 */
[----:B------:R-:W-:Y:S02]  /*04b0*/  LOP3.LUT R8, R7, 0x800000, RZ, 0xfc, !PT ;  /* 0x0080000007087812 */ /* 0x000fe400078efcff */
[----:B------:R-:W-:Y:S02]  /*04c0*/  SEL R7, RZ, 0xffffffff, !P0 ;  /* 0xffffffffff077807 */ /* 0x000fe40004000000 */
[----:B------:R-:W-:-:S03]  /*04d0*/  LOP3.LUT R6, R11, R8, RZ, 0xc0, !PT ;  /* 0x000000080b067212 */ /* 0x000fc600078ec0ff */
[----:B------:R-:W-:Y:S01]  /*04e0*/  IMAD.MOV R7, RZ, RZ, -R7 ;  /* 0x000000ffff077224 */ /* 0x000fe200078e0a07 */
[----:B------:R-:W-:-:S04]  /*04f0*/  SHF.R.U32.HI R6, RZ, R5, R6 ;  /* 0x00000005ff067219 */ /* 0x000fc80000011606 */
[----:B------:R-:W-:Y:S02]  /*0500*/  LOP3.LUT P1, RZ, R7, R5, R8, 0xf8, !PT ;  /* 0x0000000507ff7212 */ /* 0x000fe4000782f808 */
[C---:B------:R-:W-:Y:S02]  /*0510*/  LOP3.LUT P0, RZ, R6.reuse, 0x1, RZ, 0xc0, !PT ;  /* 0x0000000106ff7812 */ /* 0x040fe4000780c0ff */
[----:B------:R-:W-:-:S04]  /*0520*/  LOP3.LUT P2, RZ, R6, 0x2, RZ, 0xc0, !PT ;  /* 0x0000000206ff7812 */ /* 0x000fc8000784c0ff */
[----:B------:R-:W-:Y:S02]  /*0530*/  PLOP3.LUT P0, PT, P0, P1, P2, 0xe0, 0x0 ;  /* 0x000000000000781c */ /* 0x000fe40000703c20 */
[----:B------:R-:W-:Y:S02]  /*0540*/  LOP3.LUT P1, RZ, R0, 0x7fffff, RZ, 0xc0, !PT ;  /* 0x007fffff00ff7812 */ /* 0x000fe4000782c0ff */
[----:B------:R-:W-:-:S04]  /*0550*/  SEL R5, RZ, 0x1, !P0 ;  /* 0x00000001ff057807 */ /* 0x000fc80004000000 */
[----:B------:R-:W-:-:S04]  /*0560*/  IADD3 R5, PT, PT, -R5, RZ, RZ ;  /* 0x000000ff05057210 */ /* 0x000fc80007ffe1ff */
[----:B------:R-:W-:Y:S01]  /*0570*/  ISETP.GE.AND P0, PT, R5, RZ, PT ;  /* 0x000000ff0500720c */ /* 0x000fe20003f06270 */
[----:B------:R-:W-:-:S05]  /*0580*/  VIADD R5, R2, 0xffffff04 ;  /* 0xffffff0402057836 */ /* 0x000fca0000000000 */
[----:B------:R-:W-:-:S07]  /*0590*/  SHF.R.U32.HI R5, RZ, R5, R8 ;  /* 0x00000005ff057219 */ /* 0x000fce0000011608 */
[----:B------:R-:W-:-:S05]  /*05a0*/  @!P0 IADD3 R5, PT, PT, R5, 0x1, RZ ;  /* 0x0000000105058810 */ /* 0x000fca0007ffe0ff */
[----:B------:R-:W-:-:S05]  /*05b0*/  @!P1 IMAD.SHL.U32 R5, R5, 0x2, RZ ;  /* 0x0000000205059824 */ /* 0x000fca00078e00ff */
[----:B------:R-:W-:Y:S01]  /*05c0*/  LOP3.LUT R5, R5, 0x80000000, R0, 0xf8, !PT ;  /* 0x8000000005057812 */ /* 0x000fe200078ef800 */
[----:B------:R-:W-:Y:S06]  /*05d0*/  BRA `(.L_x_11) ;  /* 0x0000000000047947 */ /* 0x000fec0003800000 */
.L_x_12:
[----:B------:R0:W1:Y:S02]  /*05e0*/  MUFU.RCP R5, R0 ;  /* 0x0000000000057308 */ /* 0x0000640000001000 */
.L_x_11:
[----:B------:R-:W-:Y:S05]  /*05f0*/  BSYNC.RECONVERGENT B1 ;  /* 0x0000000000017941 */ /* 0x000fea0003800200 */
.L_x_9:
[----:B-1----:R-:W-:Y:S01]  /*0600*/  MOV R7, R5 ;  /* 0x0000000500077202 */ /* 0x002fe20000000f00 */
[----:B------:R-:W-:-:S04]  /*0610*/  IMAD.MOV.U32 R5, RZ, RZ, 0x0 ;  /* 0x00000000ff057424 */ /* 0x000fc800078e00ff */
[----:B0-----:R-:W-:Y:S05]  /*0620*/  RET.REL.NODEC R4 `(_Z14forward_outputPfS_S_) ;  /* 0xfffffff804747950 */ /* 0x001fea0003c3ffff */
.L_x_13:
        /* <DEDUP_REMOVED lines=13> */
.L_x_23:


//--------------------- .text._Z14forward_hiddenPfS_S_ --------------------------
	.section	.text._Z14forward_hiddenPfS_S_,"ax",@progbits
	.align	128
        .global         _Z14forward_hiddenPfS_S_
        .type           _Z14forward_hiddenPfS_S_,@function
        .size           _Z14forward_hiddenPfS_S_,(.L_x_24 - _Z14forward_hiddenPfS_S_)
        .other          _Z14forward_hiddenPfS_S_,@"STO_CUDA_ENTRY STV_DEFAULT"
_Z14forward_hiddenPfS_S_:
.text._Z14forward_hiddenPfS_S_:
[----:B------:R-:W-:Y:S01]  /*0000*/  LDC R1, c[0x0][0x37c] ;  /* 0x0000df00ff017b82 */ /* 0x000fe20000000800 */
[----:B------:R-:W0:Y:S07]  /*0010*/  S2R R0, SR_CTAID.X ;  /* 0x0000000000007919 */ /* 0x000e2e0000002500 */
[----:B------:R-:W1:Y:S01]  /*0020*/  LDC.64 R4, c[0x0][0x380] ;  /* 0x0000e000ff047b82 */ /* 0x000e620000000a00 */
[----:B------:R-:W2:Y:S01]  /*0030*/  LDCU.64 UR4, c[0x0][0x358] ;  /* 0x00006b00ff0477ac */ /* 0x000ea20008000a00 */
[----:B------:R-:W3:Y:S06]  /*0040*/  S2R R3, SR_TID.X ;  /* 0x0000000000037919 */ /* 0x000eec0000002100 */
[----:B------:R-:W4:Y:S01]  /*0050*/  LDC.64 R6, c[0x0][0x388] ;  /* 0x0000e200ff067b82 */ /* 0x000f220000000a00 */
[----:B0-----:R-:W-:Y:S01]  /*0060*/  SHF.L.U32 R9, R0, 0x1, RZ ;  /* 0x0000000100097819 */ /* 0x001fe200000006ff */
[----:B---3--:R-:W-:-:S04]  /*0070*/  IMAD R11, R3, 0x3, RZ ;  /* 0x00000003030b7824 */ /* 0x008fc800078e02ff */
[----:B----4-:R-:W-:-:S04]  /*0080*/  IMAD.WIDE R6, R9, 0x4, R6 ;  /* 0x0000000409067825 */ /* 0x010fc800078e0206 */
[----:B-1----:R-:W-:Y:S01]  /*0090*/  IMAD.WIDE.U32 R4, R11, 0x4, R4 ;  /* 0x000000040b047825 */ /* 0x002fe200078e0004 */
        /* <DEDUP_REMOVED lines=14> */
[----:B------:R-:W-:-:S04]  /*0180*/  FADD R9, R8, -12583039 ;  /* 0xcb40007f08097421 */ /* 0x000fc80000000000 */
[----:B------:R-:W-:-:S04]  /*0190*/  FFMA R9, R2, -1.4426950216293334961, -R9 ;  /* 0xbfb8aa3b02097823 */ /* 0x000fc80000000809 */
[----:B------:R-:W-:-:S06]  /*01a0*/  FFMA R9, R2, -1.925963033500011079e-08, R9 ;  /* 0xb2a5706002097823 */ /* 0x000fcc0000000009 */
[----:B------:R-:W0:Y:S01]  /*01b0*/  MUFU.EX2 R9, R9 ;  /* 0x0000000900097308 */ /* 0x000e220000000800 */
[----:B------:R-:W-:-:S05]  /*01c0*/  SHF.L.U32 R8, R8, 0x17, RZ ;  /* 0x0000001708087819 */ /* 0x000fca00000006ff */
[----:B0-----:R-:W-:-:S04]  /*01d0*/  FFMA R8, R8, R9, 1 ;  /* 0x3f80000008087423 */ /* 0x001fc80000000009 */
[----:B------:R-:W-:-:S05]  /*01e0*/  VIADD R2, R8, 0x1800000 ;  /* 0x0180000008027836 */ /* 0x000fca0000000000 */
[----:B------:R-:W-:-:S04]  /*01f0*/  LOP3.LUT R2, R2, 0x7f800000, RZ, 0xc0, !PT ;  /* 0x7f80000002027812 */ /* 0x000fc800078ec0ff */
[----:B------:R-:W-:-:S13]  /*0200*/  ISETP.GT.U32.AND P0, PT, R2, 0x1ffffff, PT ;  /* 0x01ffffff0200780c */ /* 0x000fda0003f04070 */
[----:B------:R-:W-:Y:S05]  /*0210*/  @P0 BRA `(.L_x_15) ;  /* 0x00000000000c0947 */ /* 0x000fea0003800000 */
[----:B------:R-:W-:-:S07]  /*0220*/  MOV R4, 0x240 ;  /* 0x0000024000047802 */ /* 0x000fce0000000f00 */
[----:B------:R-:W-:Y:S05]  /*0230*/  CALL.REL.NOINC `($__internal_1_$__cuda_sm20_rcp_rn_f32_slowpath) ;  /* 0x0000000000287944 */ /* 0x000fea0003c00000 */
[----:B------:R-:W-:Y:S05]  /*0240*/  BRA `(.L_x_16) ;  /* 0x0000000000107947 */ /* 0x000fea0003800000 */
.L_x_15:
[----:B------:R-:W0:Y:S02]  /*0250*/  MUFU.RCP R7, R8 ;  /* 0x0000000800077308 */ /* 0x000e240000001000 */
[----:B0-----:R-:W-:-:S04]  /*0260*/  FFMA R0, R8, R7, -1 ;  /* 0xbf80000008007423 */ /* 0x001fc80000000007 */
[----:B------:R-:W-:-:S04]  /*0270*/  FADD.FTZ R0, -R0, -RZ ;  /* 0x800000ff00007221 */ /* 0x000fc80000010100 */
[----:B------:R-:W-:-:S07]  /*0280*/  FFMA R7, R7, R0, R7 ;  /* 0x0000000007077223 */ /* 0x000fce0000000007 */
.L_x_16:
[----:B------:R-:W-:Y:S05]  /*0290*/  BSYNC.RECONVERGENT B0 ;  /* 0x0000000000007941 */ /* 0x000fea0003800200 */
.L_x_14:
[----:B------:R-:W0:Y:S02]  /*02a0*/  LDC.64 R4, c[0x0][0x390] ;  /* 0x0000e400ff047b82 */ /* 0x000e240000000a00 */
[----:B0-----:R-:W-:-:S05]  /*02b0*/  IMAD.WIDE R2, R3, 0x4, R4 ;  /* 0x0000000403027825 */ /* 0x001fca00078e0204 */
[----:B------:R-:W-:Y:S01]  /*02c0*/  STG.E desc[UR4][R2.64], R7 ;  /* 0x0000000702007986 */ /* 0x000fe2000c101904 */
[----:B------:R-:W-:Y:S05]  /*02d0*/  EXIT ;  /* 0x000000000000794d */ /* 0x000fea0003800000 */
        .weak           $__internal_1_$__cuda_sm20_rcp_rn_f32_slowpath
        .type           $__internal_1_$__cuda_sm20_rcp_rn_f32_slowpath,@function
        .size           $__internal_1_$__cuda_sm20_rcp_rn_f32_slowpath,(.L_x_24 - $__internal_1_$__cuda_sm20_rcp_rn_f32_slowpath)
$__internal_1_$__cuda_sm20_rcp_rn_f32_slowpath:
        /* <DEDUP_REMOVED lines=16> */
.L_x_18:
        /* <DEDUP_REMOVED lines=33> */
.L_x_20:
[----:B------:R0:W1:Y:S02]  /*05f0*/  MUFU.RCP R5, R0 ;  /* 0x0000000000057308 */ /* 0x0000640000001000 */
.L_x_19:
[----:B------:R-:W-:Y:S05]  /*0600*/  BSYNC.RECONVERGENT B1 ;  /* 0x0000000000017941 */ /* 0x000fea0003800200 */
.L_x_17:
[----:B-1----:R-:W-:Y:S01]  /*0610*/  MOV R7, R5 ;  /* 0x0000000500077202 */ /* 0x002fe20000000f00 */
[----:B------:R-:W-:-:S04]  /*0620*/  IMAD.MOV.U32 R5, RZ, RZ, 0x0 ;  /* 0x00000000ff057424 */ /* 0x000fc800078e00ff */
[----:B0-----:R-:W-:Y:S05]  /*0630*/  RET.REL.NODEC R4 `(_Z14forward_hiddenPfS_S_) ;  /* 0xfffffff804707950 */ /* 0x001fea0003c3ffff */
.L_x_21:
        /* <DEDUP_REMOVED lines=12> */
.L_x_24:


//--------------------- .text._Z17normalize_weightsPff --------------------------
	.section	.text._Z17normalize_weightsPff,"ax",@progbits
	.align	128
        .global         _Z17normalize_weightsPff
        .type           _Z17normalize_weightsPff,@function
        .size           _Z17normalize_weightsPff,(.L_x_33 - _Z17normalize_weightsPff)
        .other          _Z17normalize_weightsPff,@"STO_CUDA_ENTRY STV_DEFAULT"
_Z17normalize_weightsPff:
.text._Z17normalize_weightsPff:
[----:B------:R-:W-:Y:S01]  /*0000*/  LDC R1, c[0x0][0x37c] ;  /* 0x0000df00ff017b82 */ /* 0x000fe20000000800 */
[----:B------:R-:W0:Y:S07]  /*0010*/  S2R R0, SR_TID.X ;  /* 0x0000000000007919 */ /* 0x000e2e0000002100 */
[----:B------:R-:W0:Y:S01]  /*0020*/  S2UR UR6, SR_CTAID.X ;  /* 0x00000000000679c3 */ /* 0x000e220000002500 */
[----:B------:R-:W1:Y:S07]  /*0030*/  LDCU.64 UR4, c[0x0][0x358] ;  /* 0x00006b00ff0477ac */ /* 0x000e6e0008000a00 */
[----:B------:R-:W0:Y:S08]  /*0040*/  LDC R5, c[0x0][0x360] ;  /* 0x0000d800ff057b82 */ /* 0x000e300000000800 */
[----:B------:R-:W2:Y:S01]  /*0050*/  LDC.64 R2, c[0x0][0x380] ;  /* 0x0000e000ff027b82 */ /* 0x000ea20000000a00 */
[----:B0-----:R-:W-:Y:S01]  /*0060*/  IMAD R5, R5, UR6, R0 ;  /* 0x0000000605057c24 */ /* 0x001fe2000f8e0200 */
[----:B------:R-:W0:Y:S03]  /*0070*/  LDCU UR6, c[0x0][0x388] ;  /* 0x00007100ff0677ac */ /* 0x000e260008000800 */
[----:B--2---:R-:W-:-:S05]  /*0080*/  IMAD.WIDE R2, R5, 0x4, R2 ;  /* 0x0000000405027825 */ /* 0x004fca00078e0202 */
[----:B-1----:R-:W2:Y:S02]  /*0090*/  LDG.E R0, desc[UR4][R2.64] ;  /* 0x0000000402007981 */ /* 0x002ea4000c1e1900 */
[----:B--2---:R-:W-:-:S04]  /*00a0*/  FADD R0, R0, -0.5 ;  /* 0xbf00000000007421 */ /* 0x004fc80000000000 */
[----:B------:R-:W-:-:S04]  /*00b0*/  FADD R0, R0, R0 ;  /* 0x0000000000007221 */ /* 0x000fc80000000000 */
[----:B0-----:R-:W-:-:S05]  /*00c0*/  FMUL R5, R0, UR6 ;  /* 0x0000000600057c20 */ /* 0x001fca0008400000 */
[----:B------:R-:W-:Y:S01]  /*00d0*/  STG.E desc[UR4][R2.64], R5 ;  /* 0x0000000502007986 */ /* 0x000fe2000c101904 */
[----:B------:R-:W-:Y:S05]  /*00e0*/  EXIT ;  /* 0x000000000000794d */ /* 0x000fea0003800000 */
.L_x_22:
        /* <DEDUP_REMOVED lines=9> */
.L_x_33:


//--------------------- .nv.shared.reserved.0     --------------------------
	.section	.nv.shared.reserved.0,"aw",@nobits
	.weak		__nv_reservedSMEM_offset_0_alias
	.size		__nv_reservedSMEM_offset_0_alias, 0, 64
	.other		__nv_reservedSMEM_offset_0_alias,@"STO_CUDA_RESERVED_SHARED STV_DEFAULT"
__nv_reservedSMEM_offset_0_alias:
	.zero		0
	.zero		64


//--------------------- .nv.constant0._Z21update_weights_nreducPfS_f --------------------------
	.section	.nv.constant0._Z21update_weights_nreducPfS_f,"a",@progbits
	.sectionflags	@""
	.align	4
.nv.constant0._Z21update_weights_nreducPfS_f:
	.zero		916


//--------------------- .nv.constant0._Z10sum_derivsPf --------------------------
	.section	.nv.constant0._Z10sum_derivsPf,"a",@progbits
	.sectionflags	@""
	.align	4
.nv.constant0._Z10sum_derivsPf:
	.zero		904


//--------------------- .nv.constant0._Z13derivs_outputPfS_S_ --------------------------
	.section	.nv.constant0._Z13derivs_outputPfS_S_,"a",@progbits
	.sectionflags	@""
	.align	4
.nv.constant0._Z13derivs_outputPfS_S_:
	.zero		920


//--------------------- .nv.constant0._Z13derivs_hiddenPfS_S_ --------------------------
	.section	.nv.constant0._Z13derivs_hiddenPfS_S_,"a",@progbits
	.sectionflags	@""
	.align	4
.nv.constant0._Z13derivs_hiddenPfS_S_:
	.zero		920


//--------------------- .nv.constant0._Z13deltas_hiddenPfS_S_S_ --------------------------
	.section	.nv.constant0._Z13deltas_hiddenPfS_S_S_,"a",@progbits
	.sectionflags	@""
	.align	4
.nv.constant0._Z13deltas_hiddenPfS_S_S_:
	.zero		928


//--------------------- .nv.constant0._Z13deltas_outputPfS_S_S_ --------------------------
	.section	.nv.constant0._Z13deltas_outputPfS_S_S_,"a",@progbits
	.sectionflags	@""
	.align	4
.nv.constant0._Z13deltas_outputPfS_S_S_:
	.zero		928


//--------------------- .nv.constant0._Z14forward_outputPfS_S_ --------------------------
	.section	.nv.constant0._Z14forward_outputPfS_S_,"a",@progbits
	.sectionflags	@""
	.align	4
.nv.constant0._Z14forward_outputPfS_S_:
	.zero		920


//--------------------- .nv.constant0._Z14forward_hiddenPfS_S_ --------------------------
	.section	.nv.constant0._Z14forward_hiddenPfS_S_,"a",@progbits
	.sectionflags	@""
	.align	4
.nv.constant0._Z14forward_hiddenPfS_S_:
	.zero		920


//--------------------- .nv.constant0._Z17normalize_weightsPff --------------------------
	.section	.nv.constant0._Z17normalize_weightsPff,"a",@progbits
	.sectionflags	@""
	.align	4
.nv.constant0._Z17normalize_weightsPff:
	.zero		908


//--------------------- SYMBOLS --------------------------

	.type		.nv.reservedSmem.offset0,@object
	.size		.nv.reservedSmem.offset0,0x4
